def matmul_kernel(
    a_ptr,
    b_ptr,
    c_ptr,
    M,
    N,
    K,
    stride_am,
    stride_ak,
    stride_bk,
    stride_bn,
    stride_cm,
    stride_cn,
    BLOCK_M: tl.constexpr,
    BLOCK_N: tl.constexpr,
    BLOCK_K: tl.constexpr,
    GROUP_M: tl.constexpr,
):
    pid = tl.program_id(axis=0)
    num_pid_m = tl.cdiv(M, BLOCK_M)
    num_pid_n = tl.cdiv(N, BLOCK_N)
    num_pid_in_group = GROUP_M * num_pid_n
    group_id = pid // num_pid_in_group
    first_pid_m = group_id * GROUP_M
    group_size_m = min(num_pid_m - first_pid_m, GROUP_M)
    pid_m = first_pid_m + ((pid % num_pid_in_group) % group_size_m)
    pid_n = (pid % num_pid_in_group) // group_size_m

    offs_am = (pid_m * BLOCK_M + tl.arange(0, BLOCK_M)) % M
    offs_bn = (pid_n * BLOCK_N + tl.arange(0, BLOCK_N)) % N
    offs_k = tl.arange(0, BLOCK_K)
    a_ptrs = a_ptr + offs_am[:, None] * stride_am + offs_k[None, :] * stride_ak
    b_ptrs = b_ptr + offs_k[:, None] * stride_bk + offs_bn[None, :] * stride_bn

    acc = tl.zeros((BLOCK_M, BLOCK_N), dtype=tl.float32)
    for kk in range(0, tl.cdiv(K, BLOCK_K)):
        a = tl.load(a_ptrs, mask=offs_k[None, :] < K - kk * BLOCK_K, other=0.0)
        b = tl.load(b_ptrs, mask=offs_k[:, None] < K - kk * BLOCK_K, other=0.0)
        acc = tl.dot(a, b, acc)
        a_ptrs += BLOCK_K * stride_ak
        b_ptrs += BLOCK_K * stride_bk

    c = acc.to(c_ptr.dtype.element_ty)
    offs_cm = pid_m * BLOCK_M + tl.arange(0, BLOCK_M)
    offs_cn = pid_n * BLOCK_N + tl.arange(0, BLOCK_N)
    c_ptrs = c_ptr + offs_cm[:, None] * stride_cm + offs_cn[None, :] * stride_cn
    mask = (offs_cm[:, None] < M) & (offs_cn[None, :] < N)
    tl.store(c_ptrs, c, mask=mask)

# config = {"BLOCK_K": 64, "BLOCK_M": 64, "BLOCK_N": 128, "GROUP_M": 8, "arch": "sm_80", "dtype": "bf16", "num_ctas": 1, "num_stages": 3, "num_warps": 16}
# arch = sm_80


// ===== COMPILED SASS (sm_80) =====

	.target	sm_80

	.elftype	@"ET_EXEC"


//--------------------- .note.nv.tkinfo           --------------------------
	.section	.note.nv.tkinfo,"",@"SHT_NOTE"
	.sectionflags	@"SHF_NOTE_NV_TKINFO"
	.tkinfo
        /*0018*/ 	.word	0x00000002
        /*0030*/ 	.string	""
        /*0030*/ 	.string	"ptxas"
        /*0030*/ 	.string	"Cuda compilation tools, release 13.0, V13.0.88"
        /*0030*/ 	.string	"Build cuda_13.0.r13.0/compiler.36424714_0"
        /*0030*/ 	.string	"-v  -suppress-debug-info  -lineinfo  -arch sm_80 "



//--------------------- .note.nv.cuinfo           --------------------------
	.section	.note.nv.cuinfo,"",@"SHT_NOTE"
	.sectionflags	@"SHF_NOTE_NV_CUINFO"
        /*0018*/ 	.short	0x0002
        /*001a*/ 	.short	0x0050
        /*001c*/ 	.short	0x0082
	.zero		2


//--------------------- .nv.info                  --------------------------
	.section	.nv.info,"",@"SHT_CUDA_INFO"
	.align	4


	//----- nvinfo : EIATTR_REGCOUNT
	.align		4
        /*0000*/ 	.byte	0x04, 0x2f
        /*0002*/ 	.short	(.L_1 - .L_0)
	.align		4
.L_0:
        /*0004*/ 	.word	index@(matmul_kernel)
        /*0008*/ 	.word	0x0000007d


	//----- nvinfo : EIATTR_FRAME_SIZE
	.align		4
.L_1:
        /*000c*/ 	.byte	0x04, 0x11
        /*000e*/ 	.short	(.L_3 - .L_2)
	.align		4
.L_2:
        /*0010*/ 	.word	index@(matmul_kernel)
        /*0014*/ 	.word	0x00000000


	//----- nvinfo : EIATTR_MIN_STACK_SIZE
	.align		4
.L_3:
        /*0018*/ 	.byte	0x04, 0x12
        /*001a*/ 	.short	(.L_5 - .L_4)
	.align		4
.L_4:
        /*001c*/ 	.word	index@(matmul_kernel)
        /*0020*/ 	.word	0x00000000
.L_5:


//--------------------- .nv.info.matmul_kernel    --------------------------
	.section	.nv.info.matmul_kernel,"",@"SHT_CUDA_INFO"
	.sectionflags	@""
	.align	4


	//----- nvinfo : EIATTR_CUDA_API_VERSION
	.align		4
        /*0000*/ 	.byte	0x04, 0x37
        /*0002*/ 	.short	(.L_7 - .L_6)
.L_6:
        /*0004*/ 	.word	0x00000082


	//----- nvinfo : EIATTR_SW2861232_WAR
	.align		4
.L_7:
        /*0008*/ 	.byte	0x01, 0x35
	.zero		2


	//----- nvinfo : EIATTR_PARAM_CBANK
	.align		4
        /*000c*/ 	.byte	0x04, 0x0a
        /*000e*/ 	.short	(.L_9 - .L_8)
	.align		4
.L_8:
        /*0010*/ 	.word	index@(.nv.constant0.matmul_kernel)
        /*0014*/ 	.short	0x0160
        /*0016*/ 	.short	0x0050


	//----- nvinfo : EIATTR_CBANK_PARAM_SIZE
	.align		4
.L_9:
        /*0018*/ 	.byte	0x03, 0x19
        /*001a*/ 	.short	0x0050


	//----- nvinfo : EIATTR_KPARAM_INFO
	.align		4
        /*001c*/ 	.byte	0x04, 0x17
        /*001e*/ 	.short	(.L_11 - .L_10)
.L_10:
        /*0020*/ 	.word	0x00000000
        /*0024*/ 	.short	0x000d
        /*0026*/ 	.short	0x0048
        /*0028*/ 	.byte	0x00, 0xf4, 0x21, 0x00


	//----- nvinfo : EIATTR_KPARAM_INFO
	.align		4
.L_11:
        /*002c*/ 	.byte	0x04, 0x17
        /*002e*/ 	.short	(.L_13 - .L_12)
.L_12:
        /*0030*/ 	.word	0x00000000
        /*0034*/ 	.short	0x000c
        /*0036*/ 	.short	0x0040
        /*0038*/ 	.byte	0x00, 0xf4, 0x21, 0x00


	//----- nvinfo : EIATTR_KPARAM_INFO
	.align		4
.L_13:
        /*003c*/ 	.byte	0x04, 0x17
        /*003e*/ 	.short	(.L_15 - .L_14)
.L_14:
        /*0040*/ 	.word	0x00000000
        /*0044*/ 	.short	0x000b
        /*0046*/ 	.short	0x0038
        /*0048*/ 	.byte	0x00, 0xf0, 0x11, 0x00


	//----- nvinfo : EIATTR_KPARAM_INFO
	.align		4
.L_15:
        /*004c*/ 	.byte	0x04, 0x17
        /*004e*/ 	.short	(.L_17 - .L_16)
.L_16:
        /*0050*/ 	.word	0x00000000
        /*0054*/ 	.short	0x000a
        /*0056*/ 	.short	0x0034
        /*0058*/ 	.byte	0x00, 0xf0, 0x11, 0x00


	//----- nvinfo : EIATTR_KPARAM_INFO
	.align		4
.L_17:
        /*005c*/ 	.byte	0x04, 0x17
        /*005e*/ 	.short	(.L_19 - .L_18)
.L_18:
        /*0060*/ 	.word	0x00000000
        /*0064*/ 	.short	0x0009
        /*0066*/ 	.short	0x0030
        /*0068*/ 	.byte	0x00, 0xf0, 0x11, 0x00


	//----- nvinfo : EIATTR_KPARAM_INFO
	.align		4
.L_19:
        /*006c*/ 	.byte	0x04, 0x17
        /*006e*/ 	.short	(.L_21 - .L_20)
.L_20:
        /*0070*/ 	.word	0x00000000
        /*0074*/ 	.short	0x0008
        /*0076*/ 	.short	0x002c
        /*0078*/ 	.byte	0x00, 0xf0, 0x11, 0x00


	//----- nvinfo : EIATTR_KPARAM_INFO
	.align		4
.L_21:
        /*007c*/ 	.byte	0x04, 0x17
        /*007e*/ 	.short	(.L_23 - .L_22)
.L_22:
        /*0080*/ 	.word	0x00000000
        /*0084*/ 	.short	0x0007
        /*0086*/ 	.short	0x0028
        /*0088*/ 	.byte	0x00, 0xf0, 0x11, 0x00


	//----- nvinfo : EIATTR_KPARAM_INFO
	.align		4
.L_23:
        /*008c*/ 	.byte	0x04, 0x17
        /*008e*/ 	.short	(.L_25 - .L_24)
.L_24:
        /*0090*/ 	.word	0x00000000
        /*0094*/ 	.short	0x0006
        /*0096*/ 	.short	0x0024
        /*0098*/ 	.byte	0x00, 0xf0, 0x11, 0x00


	//----- nvinfo : EIATTR_KPARAM_INFO
	.align		4
.L_25:
        /*009c*/ 	.byte	0x04, 0x17
        /*009e*/ 	.short	(.L_27 - .L_26)
.L_26:
        /*00a0*/ 	.word	0x00000000
        /*00a4*/ 	.short	0x0005
        /*00a6*/ 	.short	0x0020
        /*00a8*/ 	.byte	0x00, 0xf0, 0x11, 0x00


	//----- nvinfo : EIATTR_KPARAM_INFO
	.align		4
.L_27:
        /*00ac*/ 	.byte	0x04, 0x17
        /*00ae*/ 	.short	(.L_29 - .L_28)
.L_28:
        /*00b0*/ 	.word	0x00000000
        /*00b4*/ 	.short	0x0004
        /*00b6*/ 	.short	0x001c
        /*00b8*/ 	.byte	0x00, 0xf0, 0x11, 0x00


	//----- nvinfo : EIATTR_KPARAM_INFO
	.align		4
.L_29:
        /*00bc*/ 	.byte	0x04, 0x17
        /*00be*/ 	.short	(.L_31 - .L_30)
.L_30:
        /*00c0*/ 	.word	0x00000000
        /*00c4*/ 	.short	0x0003
        /*00c6*/ 	.short	0x0018
        /*00c8*/ 	.byte	0x00, 0xf0, 0x11, 0x00


	//----- nvinfo : EIATTR_KPARAM_INFO
	.align		4
.L_31:
        /*00cc*/ 	.byte	0x04, 0x17
        /*00ce*/ 	.short	(.L_33 - .L_32)
.L_32:
        /*00d0*/ 	.word	0x00000000
        /*00d4*/ 	.short	0x0002
        /*00d6*/ 	.short	0x0010
        /*00d8*/ 	.byte	0x00, 0xf4, 0x21, 0x00


	//----- nvinfo : EIATTR_KPARAM_INFO
	.align		4
.L_33:
        /*00dc*/ 	.byte	0x04, 0x17
        /*00de*/ 	.short	(.L_35 - .L_34)
.L_34:
        /*00e0*/ 	.word	0x00000000
        /*00e4*/ 	.short	0x0001
        /*00e6*/ 	.short	0x0008
        /*00e8*/ 	.byte	0x00, 0xf4, 0x21, 0x00


	//----- nvinfo : EIATTR_KPARAM_INFO
	.align		4
.L_35:
        /*00ec*/ 	.byte	0x04, 0x17
        /*00ee*/ 	.short	(.L_37 - .L_36)
.L_36:
        /*00f0*/ 	.word	0x00000000
        /*00f4*/ 	.short	0x0000
        /*00f6*/ 	.short	0x0000
        /*00f8*/ 	.byte	0x00, 0xf4, 0x21, 0x00


	//----- nvinfo : EIATTR_MAXREG_COUNT
	.align		4
.L_37:
        /*00fc*/ 	.byte	0x03, 0x1b
        /*00fe*/ 	.short	0x0080


	//----- nvinfo : EIATTR_NUM_BARRIERS
	.align		4
        /*0100*/ 	.byte	0x02, 0x4c
        /*0102*/ 	.byte	0x01
	.zero		1


	//----- nvinfo : EIATTR_MERCURY_ISA_VERSION
	.align		4
        /*0104*/ 	.byte	0x03, 0x5f
        /*0106*/ 	.short	0x0000


	//----- nvinfo : EIATTR_EXIT_INSTR_OFFSETS
	.align		4
        /*0108*/ 	.byte	0x04, 0x1c
        /*010a*/ 	.short	(.L_39 - .L_38)


	//   ....[0]....
.L_38:
        /*010c*/ 	.word	0x00002da0


	//   ....[1]....
        /*0110*/ 	.word	0x00002dd0


	//----- nvinfo : EIATTR_REQNTID
	.align		4
.L_39:
        /*0114*/ 	.byte	0x04, 0x10
        /*0116*/ 	.short	(.L_41 - .L_40)
.L_40:
        /*0118*/ 	.word	0x00000200
        /*011c*/ 	.word	0x00000001
        /*0120*/ 	.word	0x00000001
.L_41:


//--------------------- .nv.callgraph             --------------------------
	.section	.nv.callgraph,"",@"SHT_CUDA_CALLGRAPH"
	.align	4
	.sectionentsize	8
	.align		4
        /*0000*/ 	.word	0x00000000
	.align		4
        /*0004*/ 	.word	0xffffffff
	.align		4
        /*0008*/ 	.word	0x00000000
	.align		4
        /*000c*/ 	.word	0xfffffffe
	.align		4
        /*0010*/ 	.word	0x00000000
	.align		4
        /*0014*/ 	.word	0xfffffffd
	.align		4
        /*0018*/ 	.word	0x00000000
	.align		4
        /*001c*/ 	.word	0xfffffffc


//--------------------- .nv.rel.action            --------------------------
	.section	.nv.rel.action,"",@"SHT_CUDA_RELOCINFO"
	.align	8
	.sectionentsize	8
        /*0000*/ 	.byte	0x73, 0x00, 0x00, 0x00, 0x00, 0x00, 0x00, 0x00, 0x00, 0x00, 0x00, 0x11, 0x25, 0x00, 0x05, 0x36


//--------------------- .nv.constant0.matmul_kernel --------------------------
	.section	.nv.constant0.matmul_kernel,"a",@progbits
	.sectionflags	@""
	.align	4
.nv.constant0.matmul_kernel:
	.zero		432


//--------------------- .text.matmul_kernel       --------------------------
	.section	.text.matmul_kernel,"ax",@progbits
	.sectioninfo	@"SHI_REGISTERS=125"
	.align	128
        .global         matmul_kernel
        .type           matmul_kernel,@function
        .size           matmul_kernel,(.L_x_4 - matmul_kernel)
        .other          matmul_kernel,@"STO_CUDA_ENTRY STV_DEFAULT"
matmul_kernel:
.text.matmul_kernel:
[----:B------:R-:W-:Y:S02]  /*0000*/  IMAD.MOV.U32 R1, RZ, RZ, c[0x0][0x28] ;  /* 0x00000a00ff017624 */ /* 0x000fe400078e00ff */
[----:B------:R-:W-:Y:S01]  /*0010*/  IMAD.MOV.U32 R0, RZ, RZ, c[0x0][0x17c] ;  /* 0x00005f00ff007624 */ /* 0x000fe200078e00ff */
[----:B------:R-:W0:Y:S01]  /*0020*/  S2R R5, SR_CTAID.X ;  /* 0x0000000000057919 */ /* 0x000e220000002500 */
[----:B------:R-:W-:Y:S01]  /*0030*/  IMAD.MOV.U32 R75, RZ, RZ, c[0x0][0x180] ;  /* 0x00006000ff4b7624 */ /* 0x000fe200078e00ff */
[----:B------:R-:W-:Y:S02]  /*0040*/  ULDC UR4, c[0x0][0x180] ;  /* 0x0000600000047ab9 */ /* 0x000fe40000000800 */
[----:B------:R-:W-:Y:S01]  /*0050*/  IADD3 R0, R0, 0x7f, RZ ;  /* 0x0000007f00007810 */ /* 0x000fe20007ffe0ff */
[----:B------:R-:W1:Y:S01]  /*0060*/  S2R R60, SR_TID.X ;  /* 0x00000000003c7919 */ /* 0x000e620000002100 */
[----:B------:R-:W-:Y:S01]  /*0070*/  IADD3 R75, R75, 0x3f, RZ ;  /* 0x0000003f4b4b7810 */ /* 0x000fe20007ffe0ff */
[----:B------:R-:W-:Y:S01]  /*0080*/  ULDC.64 UR6, c[0x0][0x118] ;  /* 0x0000460000067ab9 */ /* 0x000fe20000000a00 */
[----:B------:R-:W-:-:S04]  /*0090*/  SHF.R.S32.HI R3, RZ, 0x1f, R0 ;  /* 0x0000001fff037819 */ /* 0x000fc80000011400 */
[----:B------:R-:W-:-:S04]  /*00a0*/  LEA.HI R3, R3, R0, RZ, 0x7 ;  /* 0x0000000003037211 */ /* 0x000fc800078f38ff */
[----:B------:R-:W-:-:S05]  /*00b0*/  SHF.R.S32.HI R3, RZ, 0x7, R3 ;  /* 0x00000007ff037819 */ /* 0x000fca0000011403 */
[----:B------:R-:W-:Y:S01]  /*00c0*/  IMAD.SHL.U32 R4, R3, 0x8, RZ ;  /* 0x0000000803047824 */ /* 0x000fe200078e00ff */
[----:B0-----:R-:W-:-:S04]  /*00d0*/  IABS R8, R5 ;  /* 0x0000000500087213 */ /* 0x001fc80000000000 */
[-C--:B------:R-:W-:Y:S02]  /*00e0*/  IABS R7, R4.reuse ;  /* 0x0000000400077213 */ /* 0x080fe40000000000 */
[----:B------:R-:W-:Y:S02]  /*00f0*/  IABS R10, R4 ;  /* 0x00000004000a7213 */ /* 0x000fe40000000000 */
[----:B------:R-:W0:Y:S01]  /*0100*/  I2F.RP R0, R7 ;  /* 0x0000000700007306 */ /* 0x000e220000209400 */
[----:B-1----:R-:W-:Y:S02]  /*0110*/  SHF.R.U32.HI R84, RZ, 0x6, R60 ;  /* 0x00000006ff547819 */ /* 0x002fe4000001163c */
[----:B------:R-:W-:Y:S02]  /*0120*/  LOP3.LUT R85, R60, 0x3f, RZ, 0xc0, !PT ;  /* 0x0000003f3c557812 */ /* 0x000fe400078ec0ff */
[----:B------:R-:W-:-:S04]  /*0130*/  SGXT.U32 R84, R84, 0x3 ;  /* 0x000000035454781a */ /* 0x000fc80000000000 */
[C---:B------:R-:W-:Y:S02]  /*0140*/  LOP3.LUT R83, R84.reuse, 0x8, RZ, 0xfc, !PT ;  /* 0x0000000854537812 */ /* 0x040fe400078efcff */
[C---:B------:R-:W-:Y:S02]  /*0150*/  LOP3.LUT R82, R84.reuse, 0x10, RZ, 0xfc, !PT ;  /* 0x0000001054527812 */ /* 0x040fe400078efcff */
[C---:B------:R-:W-:Y:S02]  /*0160*/  LOP3.LUT R81, R84.reuse, 0x18, RZ, 0xfc, !PT ;  /* 0x0000001854517812 */ /* 0x040fe400078efcff */
[C---:B------:R-:W-:Y:S01]  /*0170*/  LOP3.LUT R80, R84.reuse, 0x20, RZ, 0xfc, !PT ;  /* 0x0000002054507812 */ /* 0x040fe200078efcff */
[----:B0-----:R-:W0:Y:S01]  /*0180*/  MUFU.RCP R0, R0 ;  /* 0x0000000000007308 */ /* 0x001e220000001000 */
[C---:B------:R-:W-:Y:S02]  /*0190*/  LOP3.LUT R79, R84.reuse, 0x28, RZ, 0xfc, !PT ;  /* 0x00000028544f7812 */ /* 0x040fe400078efcff */
[----:B------:R-:W-:-:S02]  /*01a0*/  LOP3.LUT R78, R84, 0x30, RZ, 0xfc, !PT ;  /* 0x00000030544e7812 */ /* 0x000fc400078efcff */
[----:B------:R-:W-:Y:S02]  /*01b0*/  LOP3.LUT R77, R84, 0x38, RZ, 0xfc, !PT ;  /* 0x00000038544d7812 */ /* 0x000fe400078efcff */
[----:B0-----:R-:W-:Y:S01]  /*01c0*/  IADD3 R2, R0, 0xffffffe, RZ ;  /* 0x0ffffffe00027810 */ /* 0x001fe20007ffe0ff */
[----:B------:R-:W-:-:S03]  /*01d0*/  IMAD.MOV R0, RZ, RZ, -R10 ;  /* 0x000000ffff007224 */ /* 0x000fc600078e0a0a */
[----:B------:R0:W1:Y:S02]  /*01e0*/  F2I.FTZ.U32.TRUNC.NTZ R3, R2 ;  /* 0x0000000200037305 */ /* 0x000064000021f000 */
[----:B0-----:R-:W-:Y:S02]  /*01f0*/  IMAD.MOV.U32 R2, RZ, RZ, RZ ;  /* 0x000000ffff027224 */ /* 0x001fe400078e00ff */
[----:B-1----:R-:W-:-:S04]  /*0200*/  IMAD.MOV R6, RZ, RZ, -R3 ;  /* 0x000000ffff067224 */ /* 0x002fc800078e0a03 */
[----:B------:R-:W-:Y:S02]  /*0210*/  IMAD R9, R6, R7, RZ ;  /* 0x0000000706097224 */ /* 0x000fe400078e02ff */
[----:B------:R-:W-:Y:S02]  /*0220*/  IMAD.MOV.U32 R6, RZ, RZ, R8 ;  /* 0x000000ffff067224 */ /* 0x000fe400078e0008 */
[----:B------:R-:W-:-:S06]  /*0230*/  IMAD.HI.U32 R3, R3, R9, R2 ;  /* 0x0000000903037227 */ /* 0x000fcc00078e0002 */
[----:B------:R-:W-:-:S04]  /*0240*/  IMAD.HI.U32 R3, R3, R6, RZ ;  /* 0x0000000603037227 */ /* 0x000fc800078e00ff */
[----:B------:R-:W-:-:S05]  /*0250*/  IMAD R0, R3, R0, R6 ;  /* 0x0000000003007224 */ /* 0x000fca00078e0206 */
[----:B------:R-:W-:-:S13]  /*0260*/  ISETP.GT.U32.AND P1, PT, R7, R0, PT ;  /* 0x000000000700720c */ /* 0x000fda0003f24070 */
[----:B------:R-:W-:Y:S01]  /*0270*/  @!P1 IMAD.IADD R0, R0, 0x1, -R7 ;  /* 0x0000000100009824 */ /* 0x000fe200078e0a07 */
[----:B------:R-:W-:Y:S02]  /*0280*/  @!P1 IADD3 R3, R3, 0x1, RZ ;  /* 0x0000000103039810 */ /* 0x000fe40007ffe0ff */
[----:B------:R-:W-:Y:S02]  /*0290*/  ISETP.NE.AND P1, PT, R4, RZ, PT ;  /* 0x000000ff0400720c */ /* 0x000fe40003f25270 */
[----:B------:R-:W-:Y:S02]  /*02a0*/  ISETP.GE.U32.AND P0, PT, R0, R7, PT ;  /* 0x000000070000720c */ /* 0x000fe40003f06070 */
[----:B------:R-:W-:-:S04]  /*02b0*/  LOP3.LUT R0, R5, R4, RZ, 0x3c, !PT ;  /* 0x0000000405007212 */ /* 0x000fc800078e3cff */
[----:B------:R-:W-:Y:S01]  /*02c0*/  ISETP.GE.AND P2, PT, R0, RZ, PT ;  /* 0x000000ff0000720c */ /* 0x000fe20003f46270 */
[----:B------:R-:W-:-:S05]  /*02d0*/  IMAD.MOV.U32 R0, RZ, RZ, c[0x0][0x178] ;  /* 0x00005e00ff007624 */ /* 0x000fca00078e00ff */
[----:B------:R-:W-:Y:S02]  /*02e0*/  IADD3 R0, R0, 0x3f, RZ ;  /* 0x0000003f00007810 */ /* 0x000fe40007ffe0ff */
[----:B------:R-:W-:-:S05]  /*02f0*/  @P0 IADD3 R3, R3, 0x1, RZ ;  /* 0x0000000103030810 */ /* 0x000fca0007ffe0ff */
[----:B------:R-:W-:Y:S01]  /*0300*/  IMAD.MOV.U32 R2, RZ, RZ, R3 ;  /* 0x000000ffff027224 */ /* 0x000fe200078e0003 */
[----:B------:R-:W-:-:S03]  /*0310*/  SHF.R.S32.HI R3, RZ, 0x1f, R0 ;  /* 0x0000001fff037819 */ /* 0x000fc60000011400 */
[----:B------:R-:W-:Y:S01]  /*0320*/  @!P2 IMAD.MOV R2, RZ, RZ, -R2 ;  /* 0x000000ffff02a224 */ /* 0x000fe200078e0a02 */
[----:B------:R-:W-:Y:S02]  /*0330*/  @!P1 LOP3.LUT R2, RZ, R4, RZ, 0x33, !PT ;  /* 0x00000004ff029212 */ /* 0x000fe400078e33ff */
[----:B------:R-:W-:-:S03]  /*0340*/  LEA.HI R3, R3, R0, RZ, 0x6 ;  /* 0x0000000003037211 */ /* 0x000fc600078f30ff */
[----:B------:R-:W-:Y:S02]  /*0350*/  IMAD.SHL.U32 R18, R2, 0x8, RZ ;  /* 0x0000000802127824 */ /* 0x000fe400078e00ff */
[----:B------:R-:W-:-:S03]  /*0360*/  IMAD.MOV R2, RZ, RZ, -R2 ;  /* 0x000000ffff027224 */ /* 0x000fc600078e0a02 */
[----:B------:R-:W-:Y:S01]  /*0370*/  LEA.HI.SX32 R3, R3, -R18, 0x1a ;  /* 0x8000001203037211 */ /* 0x000fe200078fd2ff */
[----:B------:R-:W-:-:S03]  /*0380*/  IMAD R4, R4, R2, R5 ;  /* 0x0000000204047224 */ /* 0x000fc600078e0205 */
[----:B------:R-:W-:Y:S02]  /*0390*/  IMNMX R11, R3, 0x8, PT ;  /* 0x00000008030b7817 */ /* 0x000fe40003800200 */
[----:B------:R-:W-:Y:S02]  /*03a0*/  IABS R9, R4 ;  /* 0x0000000400097213 */ /* 0x000fe40000000000 */
[----:B------:R-:W-:-:S04]  /*03b0*/  IABS R7, R11 ;  /* 0x0000000b00077213 */ /* 0x000fc80000000000 */
[----:B------:R-:W0:Y:S08]  /*03c0*/  I2F.RP R0, R7 ;  /* 0x0000000700007306 */ /* 0x000e300000209400 */
[----:B0-----:R-:W0:Y:S02]  /*03d0*/  MUFU.RCP R0, R0 ;  /* 0x0000000000007308 */ /* 0x001e240000001000 */
[----:B0-----:R-:W-:-:S06]  /*03e0*/  IADD3 R3, R0, 0xffffffe, RZ ;  /* 0x0ffffffe00037810 */ /* 0x001fcc0007ffe0ff */
[----:B------:R-:W0:Y:S02]  /*03f0*/  F2I.FTZ.U32.TRUNC.NTZ R3, R3 ;  /* 0x0000000300037305 */ /* 0x000e24000021f000 */
[----:B0-----:R-:W-:-:S04]  /*0400*/  IMAD.MOV R6, RZ, RZ, -R3 ;  /* 0x000000ffff067224 */ /* 0x001fc800078e0a03 */
[----:B------:R-:W-:Y:S01]  /*0410*/  IMAD.MOV.U32 R2, RZ, RZ, R6 ;  /* 0x000000ffff027224 */ /* 0x000fe200078e0006 */
[----:B------:R-:W-:-:S03]  /*0420*/  IABS R6, R11 ;  /* 0x0000000b00067213 */ /* 0x000fc60000000000 */
[----:B------:R-:W-:Y:S02]  /*0430*/  IMAD R5, R2, R7, RZ ;  /* 0x0000000702057224 */ /* 0x000fe400078e02ff */
[----:B------:R-:W-:Y:S02]  /*0440*/  IMAD.MOV.U32 R2, RZ, RZ, RZ ;  /* 0x000000ffff027224 */ /* 0x000fe400078e00ff */
[----:B------:R-:W-:Y:S02]  /*0450*/  IMAD.MOV R0, RZ, RZ, -R6 ;  /* 0x000000ffff007224 */ /* 0x000fe400078e0a06 */
        /* <DEDUP_REMOVED lines=9> */
[----:B------:R-:W-:-:S07]  /*04f0*/  ISETP.GE.AND P2, PT, R0, RZ, PT ;  /* 0x000000ff0000720c */ /* 0x000fce0003f46270 */
[----:B------:R-:W-:Y:S02]  /*0500*/  @P0 IADD3 R2, R2, 0x1, RZ ;  /* 0x0000000102020810 */ /* 0x000fe40007ffe0ff */
[----:B------:R-:W-:-:S04]  /*0510*/  ISETP.GT.AND P0, PT, R75, 0x3f, PT ;  /* 0x0000003f4b00780c */ /* 0x000fc80003f04270 */
[----:B------:R-:W-:Y:S01]  /*0520*/  @!P2 IMAD.MOV R2, RZ, RZ, -R2 ;  /* 0x000000ffff02a224 */ /* 0x000fe200078e0a02 */
[----:B------:R-:W-:-:S05]  /*0530*/  @!P1 LOP3.LUT R2, RZ, R11, RZ, 0x33, !PT ;  /* 0x0000000bff029212 */ /* 0x000fca00078e33ff */
[----:B------:R-:W-:Y:S02]  /*0540*/  IMAD.MOV R0, RZ, RZ, -R2 ;  /* 0x000000ffff007224 */ /* 0x000fe400078e0a02 */
[----:B------:R-:W-:Y:S02]  /*0550*/  IMAD.SHL.U32 R9, R2, 0x80, RZ ;  /* 0x0000008002097824 */ /* 0x000fe400078e00ff */
[----:B------:R-:W-:-:S03]  /*0560*/  IMAD R0, R11, R0, R4 ;  /* 0x000000000b007224 */ /* 0x000fc600078e0204 */
[C---:B------:R-:W-:Y:S01]  /*0570*/  LOP3.LUT R2, R9.reuse, 0x8, R84, 0xfe, !PT ;  /* 0x0000000809027812 */ /* 0x040fe200078efe54 */
[----:B------:R-:W-:Y:S01]  /*0580*/  IMAD.IADD R18, R18, 0x1, R0 ;  /* 0x0000000112127824 */ /* 0x000fe200078e0200 */
[C---:B------:R-:W-:Y:S02]  /*0590*/  LOP3.LUT R0, R9.reuse, R84, RZ, 0xfc, !PT ;  /* 0x0000005409007212 */ /* 0x040fe400078efcff */
[C-C-:B------:R-:W-:Y:S01]  /*05a0*/  LOP3.LUT R3, R9.reuse, 0x10, R84.reuse, 0xfe, !PT ;  /* 0x0000001009037812 */ /* 0x140fe200078efe54 */
[----:B------:R-:W-:Y:S01]  /*05b0*/  IMAD R17, R18, 0x40, R85 ;  /* 0x0000004012117824 */ /* 0x000fe200078e0255 */
[C-C-:B------:R-:W-:Y:S02]  /*05c0*/  LOP3.LUT R4, R9.reuse, 0x18, R84.reuse, 0xfe, !PT ;  /* 0x0000001809047812 */ /* 0x140fe400078efe54 */
[C-C-:B------:R-:W-:Y:S02]  /*05d0*/  LOP3.LUT R5, R9.reuse, 0x20, R84.reuse, 0xfe, !PT ;  /* 0x0000002009057812 */ /* 0x140fe400078efe54 */
[----:B------:R-:W-:-:S02]  /*05e0*/  LOP3.LUT R6, R9, 0x28, R84, 0xfe, !PT ;  /* 0x0000002809067812 */ /* 0x000fc400078efe54 */
[C-C-:B------:R-:W-:Y:S02]  /*05f0*/  LOP3.LUT R7, R9.reuse, 0x30, R84.reuse, 0xfe, !PT ;  /* 0x0000003009077812 */ /* 0x140fe400078efe54 */
[----:B------:R-:W-:Y:S02]  /*0600*/  LOP3.LUT R8, R9, 0x38, R84, 0xfe, !PT ;  /* 0x0000003809087812 */ /* 0x000fe400078efe54 */
[C---:B------:R-:W-:Y:S02]  /*0610*/  LOP3.LUT R9, R0.reuse, 0x40, RZ, 0xfc, !PT ;  /* 0x0000004000097812 */ /* 0x040fe400078efcff */
[C---:B------:R-:W-:Y:S02]  /*0620*/  LOP3.LUT R10, R0.reuse, 0x48, RZ, 0xfc, !PT ;  /* 0x00000048000a7812 */ /* 0x040fe400078efcff */
[C---:B------:R-:W-:Y:S02]  /*0630*/  LOP3.LUT R11, R0.reuse, 0x50, RZ, 0xfc, !PT ;  /* 0x00000050000b7812 */ /* 0x040fe400078efcff */
[----:B------:R-:W-:-:S02]  /*0640*/  LOP3.LUT R12, R0, 0x58, RZ, 0xfc, !PT ;  /* 0x00000058000c7812 */ /* 0x000fc400078efcff */
[C---:B------:R-:W-:Y:S02]  /*0650*/  LOP3.LUT R13, R0.reuse, 0x60, RZ, 0xfc, !PT ;  /* 0x00000060000d7812 */ /* 0x040fe400078efcff */
[C---:B------:R-:W-:Y:S02]  /*0660*/  LOP3.LUT R14, R0.reuse, 0x68, RZ, 0xfc, !PT ;  /* 0x00000068000e7812 */ /* 0x040fe400078efcff */
[C---:B------:R-:W-:Y:S02]  /*0670*/  LOP3.LUT R15, R0.reuse, 0x70, RZ, 0xfc, !PT ;  /* 0x00000070000f7812 */ /* 0x040fe400078efcff */
[----:B------:R-:W-:Y:S01]  /*0680*/  LOP3.LUT R16, R0, 0x78, RZ, 0xfc, !PT ;  /* 0x0000007800107812 */ /* 0x000fe200078efcff */
[----:B------:R-:W-:Y:S05]  /*0690*/  @P0 BRA `(.L_x_0) ;  /* 0x0000006000000947 */ /* 0x000fea0003800000 */
[----:B------:R-:W-:Y:S01]  /*06a0*/  IMAD.SHL.U32 R61, R60, 0x20, RZ ;  /* 0x000000203c3d7824 */ /* 0x000fe200078e00ff */
[----:B------:R-:W-:Y:S01]  /*06b0*/  CS2R R28, SRZ ;  /* 0x00000000001c7805 */ /* 0x000fe2000001ff00 */
[----:B------:R-:W-:Y:S01]  /*06c0*/  CS2R R32, SRZ ;  /* 0x0000000000207805 */ /* 0x000fe2000001ff00 */
[----:B------:R-:W-:Y:S01]  /*06d0*/  CS2R R30, SRZ ;  /* 0x00000000001e7805 */ /* 0x000fe2000001ff00 */
[----:B------:R-:W-:Y:S01]  /*06e0*/  CS2R R34, SRZ ;  /* 0x0000000000227805 */ /* 0x000fe2000001ff00 */
[----:B------:R-:W-:Y:S05]  /*06f0*/  BRA `(.L_x_1) ;  /* 0x00001ef000007947 */ /* 0x000fea0003800000 */
.L_x_0:
[----:B------:R-:W-:Y:S01]  /*0700*/  IABS R18, c[0x0][0x17c] ;  /* 0x00005f0000127a13 */ /* 0x000fe20000000000 */
[C---:B------:R-:W-:Y:S01]  /*0710*/  IMAD.SHL.U32 R73, R60.reuse, 0x2, RZ ;  /* 0x000000023c497824 */ /* 0x040fe200078e00ff */
[----:B------:R-:W-:Y:S01]  /*0720*/  IABS R19, c[0x0][0x178] ;  /* 0x00005e0000137a13 */ /* 0x000fe20000000000 */
[C---:B------:R-:W-:Y:S01]  /*0730*/  IMAD.SHL.U32 R55, R60.reuse, 0x40, RZ ;  /* 0x000000403c377824 */ /* 0x040fe200078e00ff */
[----:B------:R-:W0:Y:S01]  /*0740*/  I2F.RP R24, R18 ;  /* 0x0000001200187306 */ /* 0x000e220000209400 */
[----:B------:R-:W-:Y:S01]  /*0750*/  SHF.R.S32.HI R20, RZ, 0x1f, R75 ;  /* 0x0000001fff147819 */ /* 0x000fe2000001144b */
[----:B------:R-:W-:Y:S01]  /*0760*/  IMAD.SHL.U32 R61, R60, 0x20, RZ ;  /* 0x000000203c3d7824 */ /* 0x000fe200078e00ff */
[----:B------:R-:W-:Y:S01]  /*0770*/  IABS R29, R15 ;  /* 0x0000000f001d7213 */ /* 0x000fe20000000000 */
[----:B------:R-:W-:Y:S01]  /*0780*/  IMAD R76, R85, c[0x0][0x18c], RZ ;  /* 0x00006300554c7a24 */ /* 0x000fe200078e02ff */
[----:B------:R-:W-:Y:S01]  /*0790*/  LEA.HI R75, R20, R75, RZ, 0x6 ;  /* 0x0000004b144b7211 */ /* 0x000fe200078f30ff */
[----:B------:R-:W-:Y:S01]  /*07a0*/  IMAD.MOV.U32 R20, RZ, RZ, RZ ;  /* 0x000000ffff147224 */ /* 0x000fe200078e00ff */
[----:B------:R-:W-:Y:S01]  /*07b0*/  SHF.R.U32.HI R26, RZ, 0x3, R60 ;  /* 0x00000003ff1a7819 */ /* 0x000fe2000001163c */
[----:B------:R-:W1:Y:S01]  /*07c0*/  I2F.RP R25, R19 ;  /* 0x0000001300197306 */ /* 0x000e620000209400 */
[----:B------:R-:W-:Y:S01]  /*07d0*/  IABS R33, R12 ;  /* 0x0000000c00217213 */ /* 0x000fe20000000000 */
[----:B------:R-:W-:Y:S01]  /*07e0*/  IMAD R74, R84, c[0x0][0x188], RZ ;  /* 0x00006200544a7a24 */ /* 0x000fe200078e02ff */
[----:B------:R-:W-:Y:S01]  /*07f0*/  IABS R35, R11 ;  /* 0x0000000b00237213 */ /* 0x000fe20000000000 */
[----:B------:R-:W-:Y:S01]  /*0800*/  IMAD R68, R77, c[0x0][0x188], RZ ;  /* 0x000062004d447a24 */ /* 0x000fe200078e02ff */
[----:B------:R-:W-:Y:S01]  /*0810*/  IABS R49, R0 ;  /* 0x0000000000317213 */ /* 0x000fe20000000000 */
[----:B------:R-:W-:Y:S01]  /*0820*/  IMAD R67, R78, c[0x0][0x188], RZ ;  /* 0x000062004e437a24 */ /* 0x000fe200078e02ff */
[----:B------:R-:W-:Y:S01]  /*0830*/  IABS R37, R10 ;  /* 0x0000000a00257213 */ /* 0x000fe20000000000 */
[----:B0-----:R-:W0:Y:S01]  /*0840*/  MUFU.RCP R24, R24 ;  /* 0x0000001800187308 */ /* 0x001e220000001000 */
[----:B------:R-:W-:Y:S01]  /*0850*/  IABS R41, R7 ;  /* 0x0000000700297213 */ /* 0x000fe20000000000 */
[----:B------:R-:W-:Y:S01]  /*0860*/  IMAD R66, R79, c[0x0][0x188], RZ ;  /* 0x000062004f427a24 */ /* 0x000fe200078e02ff */
[----:B------:R-:W-:Y:S01]  /*0870*/  IABS R51, R3 ;  /* 0x0000000300337213 */ /* 0x000fe20000000000 */
[----:B------:R-:W-:Y:S01]  /*0880*/  IMAD R65, R80, c[0x0][0x188], RZ ;  /* 0x0000620050417a24 */ /* 0x000fe200078e02ff */
[----:B------:R-:W-:Y:S01]  /*0890*/  IABS R39, R8 ;  /* 0x0000000800277213 */ /* 0x000fe20000000000 */
[----:B------:R-:W-:Y:S01]  /*08a0*/  IMAD R64, R81, c[0x0][0x188], RZ ;  /* 0x0000620051407a24 */ /* 0x000fe200078e02ff */
[----:B------:R-:W-:Y:S01]  /*08b0*/  IABS R43, R6 ;  /* 0x00000006002b7213 */ /* 0x000fe20000000000 */
[----:B-1----:R-:W1:Y:S01]  /*08c0*/  MUFU.RCP R25, R25 ;  /* 0x0000001900197308 */ /* 0x002e620000001000 */
[----:B------:R-:W-:Y:S01]  /*08d0*/  IABS R45, R5 ;  /* 0x00000005002d7213 */ /* 0x000fe20000000000 */
[----:B------:R-:W-:Y:S01]  /*08e0*/  IMAD R63, R82, c[0x0][0x188], RZ ;  /* 0x00006200523f7a24 */ /* 0x000fe200078e02ff */
[----:B------:R-:W-:Y:S01]  /*08f0*/  IABS R47, R4 ;  /* 0x00000004002f7213 */ /* 0x000fe20000000000 */
[----:B------:R-:W-:Y:S01]  /*0900*/  IMAD R62, R83, c[0x0][0x188], RZ ;  /* 0x00006200533e7a24 */ /* 0x000fe200078e02ff */
[----:B------:R-:W-:-:S02]  /*0910*/  IABS R53, R2 ;  /* 0x0000000200357213 */ /* 0x000fc40000000000 */
[----:B------:R-:W-:Y:S02]  /*0920*/  IABS R48, R17 ;  /* 0x0000001100307213 */ /* 0x000fe40000000000 */
[----:B0-----:R-:W-:Y:S02]  /*0930*/  IADD3 R21, R24, 0xffffffe, RZ ;  /* 0x0ffffffe18157810 */ /* 0x001fe40007ffe0ff */
[----:B------:R-:W-:-:S04]  /*0940*/  SHF.R.S32.HI R75, RZ, 0x6, R75 ;  /* 0x00000006ff4b7819 */ /* 0x000fc8000001144b */
[----:B------:R-:W0:Y:S01]  /*0950*/  F2I.FTZ.U32.TRUNC.NTZ R21, R21 ;  /* 0x0000001500157305 */ /* 0x000e22000021f000 */
[----:B-1----:R-:W-:Y:S02]  /*0960*/  IADD3 R22, R25, 0xffffffe, RZ ;  /* 0x0ffffffe19167810 */ /* 0x002fe40007ffe0ff */
[----:B------:R-:W-:-:S04]  /*0970*/  LOP3.LUT R25, R73, 0x10, RZ, 0xc0, !PT ;  /* 0x0000001049197812 */ /* 0x000fc800078ec0ff */
[----:B------:R-:W-:Y:S01]  /*0980*/  LOP3.LUT R25, R25, 0x20, R26, 0xf8, !PT ;  /* 0x0000002019197812 */ /* 0x000fe200078ef81a */
[----:B------:R-:W1:Y:S01]  /*0990*/  F2I.FTZ.U32.TRUNC.NTZ R23, R22 ;  /* 0x0000001600177305 */ /* 0x000e62000021f000 */
[----:B0-----:R-:W-:-:S04]  /*09a0*/  IMAD.MOV R27, RZ, RZ, -R21 ;  /* 0x000000ffff1b7224 */ /* 0x001fc800078e0a15 */
[----:B------:R-:W-:-:S04]  /*09b0*/  IMAD R27, R27, R18, RZ ;  /* 0x000000121b1b7224 */ /* 0x000fc800078e02ff */
[----:B------:R-:W-:Y:S01]  /*09c0*/  IMAD.HI.U32 R24, R21, R27, R20 ;  /* 0x0000001b15187227 */ /* 0x000fe200078e0014 */
[----:B------:R-:W-:Y:S02]  /*09d0*/  LOP3.LUT R20, R60, 0x7, RZ, 0xc0, !PT ;  /* 0x000000073c147812 */ /* 0x000fe400078ec0ff */
[----:B------:R-:W-:Y:S01]  /*09e0*/  IABS R27, R16 ;  /* 0x00000010001b7213 */ /* 0x000fe20000000000 */
[----:B-1----:R-:W-:Y:S02]  /*09f0*/  IMAD.MOV R28, RZ, RZ, -R23 ;  /* 0x000000ffff1c7224 */ /* 0x002fe400078e0a17 */
[C---:B------:R-:W-:Y:S02]  /*0a00*/  IMAD.SHL.U32 R70, R20.reuse, 0x80, RZ ;  /* 0x0000008014467824 */ /* 0x040fe400078e00ff */
[----:B------:R-:W-:Y:S02]  /*0a10*/  IMAD.SHL.U32 R20, R20, 0x10, RZ ;  /* 0x0000001014147824 */ /* 0x000fe400078e00ff */
[----:B------:R-:W-:-:S04]  /*0a20*/  IMAD.HI.U32 R22, R24, R29, RZ ;  /* 0x0000001d18167227 */ /* 0x000fc800078e00ff */
[----:B------:R-:W-:Y:S01]  /*0a30*/  IMAD.IADD R72, R70, 0x1, R20 ;  /* 0x0000000146487824 */ /* 0x000fe200078e0214 */
[----:B------:R-:W-:Y:S01]  /*0a40*/  LOP3.LUT R20, R20, 0x30, R73, 0x78, !PT ;  /* 0x0000003014147812 */ /* 0x000fe200078e7849 */
[----:B------:R-:W-:Y:S02]  /*0a50*/  IMAD.MOV R26, RZ, RZ, -R22 ;  /* 0x000000ffff1a7224 */ /* 0x000fe400078e0a16 */
[----:B------:R-:W-:Y:S01]  /*0a60*/  IMAD.HI.U32 R21, R24, R27, RZ ;  /* 0x0000001b18157227 */ /* 0x000fe200078e00ff */
[----:B------:R-:W-:-:S03]  /*0a70*/  LOP3.LUT R72, R72, R25, RZ, 0x3c, !PT ;  /* 0x0000001948487212 */ /* 0x000fc600078e3cff */
[----:B------:R-:W-:Y:S01]  /*0a80*/  IMAD R31, R28, R19, RZ ;  /* 0x000000131c1f7224 */ /* 0x000fe200078e02ff */
[----:B------:R-:W-:Y:S01]  /*0a90*/  LOP3.LUT R72, R72, 0x400, R55, 0xf8, !PT ;  /* 0x0000040048487812 */ /* 0x000fe200078ef837 */
[----:B------:R-:W-:Y:S02]  /*0aa0*/  IMAD.MOV.U32 R22, RZ, RZ, RZ ;  /* 0x000000ffff167224 */ /* 0x000fe400078e00ff */
[----:B------:R-:W-:Y:S01]  /*0ab0*/  IMAD R25, R18, R26, R29 ;  /* 0x0000001a12197224 */ /* 0x000fe200078e021d */
[----:B------:R-:W-:Y:S01]  /*0ac0*/  IABS R29, R14 ;  /* 0x0000000e001d7213 */ /* 0x000fe20000000000 */
[----:B------:R-:W-:Y:S01]  /*0ad0*/  IMAD.MOV R21, RZ, RZ, -R21 ;  /* 0x000000ffff157224 */ /* 0x000fe200078e0a15 */
[----:B------:R-:W-:Y:S01]  /*0ae0*/  LOP3.LUT R71, R72, 0x40, RZ, 0x3c, !PT ;  /* 0x0000004048477812 */ /* 0x000fe200078e3cff */
[----:B------:R-:W-:Y:S01]  /*0af0*/  IMAD.HI.U32 R32, R23, R31, R22 ;  /* 0x0000001f17207227 */ /* 0x000fe200078e0016 */
[----:B------:R-:W-:Y:S02]  /*0b00*/  IABS R31, R13 ;  /* 0x0000000d001f7213 */ /* 0x000fe40000000000 */
[C---:B------:R-:W-:Y:S01]  /*0b10*/  ISETP.GT.U32.AND P1, PT, R18.reuse, R25, PT ;  /* 0x000000191200720c */ /* 0x040fe20003f24070 */
[----:B------:R-:W-:-:S02]  /*0b20*/  IMAD R23, R18, R21, R27 ;  /* 0x0000001512177224 */ /* 0x000fc400078e021b */
[----:B------:R-:W-:-:S03]  /*0b30*/  IMAD.HI.U32 R21, R24, R29, RZ ;  /* 0x0000001d18157227 */ /* 0x000fc600078e00ff */
[----:B------:R-:W-:Y:S01]  /*0b40*/  ISETP.GT.U32.AND P0, PT, R18, R23, PT ;  /* 0x000000171200720c */ /* 0x000fe20003f04070 */
[----:B------:R-:W-:-:S04]  /*0b50*/  IMAD.HI.U32 R22, R24, R31, RZ ;  /* 0x0000001f18167227 */ /* 0x000fc800078e00ff */
[----:B------:R-:W-:-:S04]  /*0b60*/  IMAD.HI.U32 R26, R24, R33, RZ ;  /* 0x00000021181a7227 */ /* 0x000fc800078e00ff */
[----:B------:R-:W-:-:S04]  /*0b70*/  IMAD.HI.U32 R27, R24, R35, RZ ;  /* 0x00000023181b7227 */ /* 0x000fc800078e00ff */
[----:B------:R-:W-:Y:S02]  /*0b80*/  IMAD.MOV R21, RZ, RZ, -R21 ;  /* 0x000000ffff157224 */ /* 0x000fe400078e0a15 */
[----:B------:R-:W-:Y:S02]  /*0b90*/  IMAD.MOV R22, RZ, RZ, -R22 ;  /* 0x000000ffff167224 */ /* 0x000fe400078e0a16 */
[----:B------:R-:W-:Y:S02]  /*0ba0*/  IMAD.MOV R26, RZ, RZ, -R26 ;  /* 0x000000ffff1a7224 */ /* 0x000fe400078e0a1a */
[----:B------:R-:W-:Y:S02]  /*0bb0*/  IMAD.MOV R30, RZ, RZ, -R27 ;  /* 0x000000ffff1e7224 */ /* 0x000fe400078e0a1b */
[C---:B------:R-:W-:Y:S02]  /*0bc0*/  IMAD R27, R18.reuse, R21, R29 ;  /* 0x00000015121b7224 */ /* 0x040fe400078e021d */
[----:B------:R-:W-:-:S02]  /*0bd0*/  IMAD R29, R18, R22, R31 ;  /* 0x00000016121d7224 */ /* 0x000fc400078e021f */
[C---:B------:R-:W-:Y:S01]  /*0be0*/  IMAD R31, R18.reuse, R26, R33 ;  /* 0x0000001a121f7224 */ /* 0x040fe200078e0221 */
[C---:B------:R-:W-:Y:S01]  /*0bf0*/  ISETP.GT.U32.AND P2, PT, R18.reuse, R27, PT ;  /* 0x0000001b1200720c */ /* 0x040fe20003f44070 */
[C---:B------:R-:W-:Y:S01]  /*0c00*/  IMAD R33, R18.reuse, R30, R35 ;  /* 0x0000001e12217224 */ /* 0x040fe200078e0223 */
[----:B------:R-:W-:Y:S01]  /*0c10*/  ISETP.GT.U32.AND P4, PT, R18, R29, PT ;  /* 0x0000001d1200720c */ /* 0x000fe20003f84070 */
[----:B------:R-:W-:Y:S01]  /*0c20*/  IMAD.HI.U32 R30, R24, R49, RZ ;  /* 0x00000031181e7227 */ /* 0x000fe200078e00ff */
[C---:B------:R-:W-:Y:S02]  /*0c30*/  ISETP.GT.U32.AND P5, PT, R18.reuse, R31, PT ;  /* 0x0000001f1200720c */ /* 0x040fe40003fa4070 */
[----:B------:R-:W-:Y:S01]  /*0c40*/  ISETP.GT.U32.AND P6, PT, R18, R33, PT ;  /* 0x000000211200720c */ /* 0x000fe20003fc4070 */
[----:B------:R-:W-:Y:S02]  /*0c50*/  IMAD.MOV R30, RZ, RZ, -R30 ;  /* 0x000000ffff1e7224 */ /* 0x000fe400078e0a1e */
[----:B------:R-:W-:-:S04]  /*0c60*/  IMAD.HI.U32 R28, R24, R37, RZ ;  /* 0x00000025181c7227 */ /* 0x000fc800078e00ff */
[C---:B------:R-:W-:Y:S02]  /*0c70*/  IMAD R49, R18.reuse, R30, R49 ;  /* 0x0000001e12317224 */ /* 0x040fe400078e0231 */
[----:B------:R-:W-:Y:S02]  /*0c80*/  @!P0 IMAD.IADD R23, R23, 0x1, -R18 ;  /* 0x0000000117178824 */ /* 0x000fe400078e0a12 */
[----:B------:R-:W-:Y:S01]  /*0c90*/  IMAD.MOV R28, RZ, RZ, -R28 ;  /* 0x000000ffff1c7224 */ /* 0x000fe200078e0a1c */
[----:B------:R-:W-:Y:S01]  /*0ca0*/  ISETP.GT.U32.AND P3, PT, R18, R49, PT ;  /* 0x000000311200720c */ /* 0x000fe20003f64070 */
[----:B------:R-:W-:-:S04]  /*0cb0*/  IMAD.HI.U32 R26, R24, R41, RZ ;  /* 0x00000029181a7227 */ /* 0x000fc800078e00ff */
[C---:B------:R-:W-:Y:S01]  /*0cc0*/  IMAD R35, R18.reuse, R28, R37 ;  /* 0x0000001c12237224 */ /* 0x040fe200078e0225 */
[----:B------:R-:W-:Y:S01]  /*0cd0*/  IABS R37, R9 ;  /* 0x0000000900257213 */ /* 0x000fe20000000000 */
[----:B------:R-:W-:Y:S01]  /*0ce0*/  @!P1 IMAD.IADD R25, R25, 0x1, -R18 ;  /* 0x0000000119199824 */ /* 0x000fe200078e0a12 */
[----:B------:R-:W-:Y:S01]  /*0cf0*/  ISETP.GT.U32.AND P1, PT, R18, R23, PT ;  /* 0x000000171200720c */ /* 0x000fe20003f24070 */
[----:B------:R-:W-:Y:S02]  /*0d00*/  IMAD.MOV R26, RZ, RZ, -R26 ;  /* 0x000000ffff1a7224 */ /* 0x000fe400078e0a1a */
[----:B------:R-:W-:-:S04]  /*0d10*/  IMAD.HI.U32 R21, R24, R37, RZ ;  /* 0x0000002518157227 */ /* 0x000fc800078e00ff */
[----:B------:R-:W-:Y:S02]  /*0d20*/  @!P3 IMAD.IADD R49, R49, 0x1, -R18 ;  /* 0x000000013131b824 */ /* 0x000fe400078e0a12 */
[C---:B------:R-:W-:Y:S02]  /*0d30*/  IMAD R41, R18.reuse, R26, R41 ;  /* 0x0000001a12297224 */ /* 0x040fe400078e0229 */
[----:B------:R-:W-:Y:S01]  /*0d40*/  IMAD.MOV R21, RZ, RZ, -R21 ;  /* 0x000000ffff157224 */ /* 0x000fe200078e0a15 */
[----:B------:R-:W-:Y:S01]  /*0d50*/  ISETP.GT.U32.AND P0, PT, R18, R49, PT ;  /* 0x000000311200720c */ /* 0x000fe20003f04070 */
[----:B------:R-:W-:-:S04]  /*0d60*/  IMAD.HI.U32 R26, R24, R51, RZ ;  /* 0x00000033181a7227 */ /* 0x000fc800078e00ff */
[----:B------:R-:W-:-:S04]  /*0d70*/  IMAD.HI.U32 R22, R24, R39, RZ ;  /* 0x0000002718167227 */ /* 0x000fc800078e00ff */
[C---:B------:R-:W-:Y:S02]  /*0d80*/  IMAD R37, R18.reuse, R21, R37 ;  /* 0x0000001512257224 */ /* 0x040fe400078e0225 */
[----:B------:R-:W-:Y:S02]  /*0d90*/  IMAD.MOV R26, RZ, RZ, -R26 ;  /* 0x000000ffff1a7224 */ /* 0x000fe400078e0a1a */
[----:B------:R-:W-:Y:S01]  /*0da0*/  @!P0 IMAD.IADD R49, R49, 0x1, -R18 ;  /* 0x0000000131318824 */ /* 0x000fe200078e0a12 */
[C---:B------:R-:W-:Y:S01]  /*0db0*/  ISETP.GT.U32.AND P0, PT, R18.reuse, R35, PT ;  /* 0x000000231200720c */ /* 0x040fe20003f04070 */
[----:B------:R-:W-:Y:S02]  /*0dc0*/  IMAD.MOV R22, RZ, RZ, -R22 ;  /* 0x000000ffff167224 */ /* 0x000fe400078e0a16 */
[----:B------:R-:W-:Y:S01]  /*0dd0*/  @!P2 IMAD.IADD R27, R27, 0x1, -R18 ;  /* 0x000000011b1ba824 */ /* 0x000fe200078e0a12 */
[C---:B------:R-:W-:Y:S01]  /*0de0*/  ISETP.GT.U32.AND P2, PT, R18.reuse, R25, PT ;  /* 0x000000191200720c */ /* 0x040fe20003f44070 */
[----:B------:R-:W-:-:S02]  /*0df0*/  IMAD R51, R18, R26, R51 ;  /* 0x0000001a12337224 */ /* 0x000fc400078e0233 */
[----:B------:R-:W-:Y:S01]  /*0e00*/  @!P1 IMAD.IADD R23, R23, 0x1, -R18 ;  /* 0x0000000117179824 */ /* 0x000fe200078e0a12 */
[C---:B------:R-:W-:Y:S01]  /*0e10*/  ISETP.GT.U32.AND P1, PT, R18.reuse, R37, PT ;  /* 0x000000251200720c */ /* 0x040fe20003f24070 */
[C---:B------:R-:W-:Y:S01]  /*0e20*/  IMAD R39, R18.reuse, R22, R39 ;  /* 0x0000001612277224 */ /* 0x040fe200078e0227 */
[----:B------:R-:W-:Y:S01]  /*0e30*/  ISETP.GT.U32.AND P3, PT, R18, R27, PT ;  /* 0x0000001b1200720c */ /* 0x000fe20003f64070 */
[----:B------:R-:W-:-:S04]  /*0e40*/  IMAD.HI.U32 R28, R24, R43, RZ ;  /* 0x0000002b181c7227 */ /* 0x000fc800078e00ff */
[----:B------:R-:W-:-:S04]  /*0e50*/  IMAD.HI.U32 R21, R24, R45, RZ ;  /* 0x0000002d18157227 */ /* 0x000fc800078e00ff */
[----:B------:R-:W-:-:S04]  /*0e60*/  IMAD.HI.U32 R22, R24, R47, RZ ;  /* 0x0000002f18167227 */ /* 0x000fc800078e00ff */
[----:B------:R-:W-:Y:S01]  /*0e70*/  @!P0 IMAD.IADD R35, R35, 0x1, -R18 ;  /* 0x0000000123238824 */ /* 0x000fe200078e0a12 */
[----:B------:R-:W-:Y:S01]  /*0e80*/  ISETP.GT.U32.AND P0, PT, R18, R51, PT ;  /* 0x000000331200720c */ /* 0x000fe20003f04070 */
[----:B------:R-:W-:-:S04]  /*0e90*/  IMAD.HI.U32 R24, R24, R53, RZ ;  /* 0x0000003518187227 */ /* 0x000fc800078e00ff */
[----:B------:R-:W-:Y:S02]  /*0ea0*/  IMAD.MOV R24, RZ, RZ, -R24 ;  /* 0x000000ffff187224 */ /* 0x000fe400078e0a18 */
[--C-:B------:R-:W-:Y:S01]  /*0eb0*/  @!P2 IMAD.IADD R25, R25, 0x1, -R18.reuse ;  /* 0x000000011919a824 */ /* 0x100fe200078e0a12 */
[C---:B------:R-:W-:Y:S01]  /*0ec0*/  ISETP.GT.U32.AND P2, PT, R18.reuse, R39, PT ;  /* 0x000000271200720c */ /* 0x040fe20003f44070 */
[C---:B------:R-:W-:Y:S02]  /*0ed0*/  IMAD R53, R18.reuse, R24, R53 ;  /* 0x0000001812357224 */ /* 0x040fe400078e0235 */
[----:B------:R-:W-:Y:S02]  /*0ee0*/  IMAD.MOV R21, RZ, RZ, -R21 ;  /* 0x000000ffff157224 */ /* 0x000fe400078e0a15 */
[----:B------:R-:W-:Y:S01]  /*0ef0*/  @!P1 IMAD.IADD R37, R37, 0x1, -R18 ;  /* 0x0000000125259824 */ /* 0x000fe200078e0a12 */
[----:B------:R-:W-:Y:S01]  /*0f00*/  ISETP.GT.U32.AND P1, PT, R18, R53, PT ;  /* 0x000000351200720c */ /* 0x000fe20003f24070 */
[----:B------:R-:W-:-:S04]  /*0f10*/  IMAD.HI.U32 R32, R32, R48, RZ ;  /* 0x0000003020207227 */ /* 0x000fc800078e00ff */
[----:B------:R-:W-:Y:S01]  /*0f20*/  IMAD R45, R18, R21, R45 ;  /* 0x00000015122d7224 */ /* 0x000fe200078e022d */
[----:B------:R-:W-:Y:S01]  /*0f30*/  LOP3.LUT R21, R60, 0x1c0, RZ, 0xc0, !PT ;  /* 0x000001c03c157812 */ /* 0x000fe200078ec0ff */
[----:B------:R-:W-:Y:S01]  /*0f40*/  @!P0 IMAD.IADD R51, R51, 0x1, -R18 ;  /* 0x0000000133338824 */ /* 0x000fe200078e0a12 */
[C---:B------:R-:W-:Y:S01]  /*0f50*/  ISETP.GT.U32.AND P0, PT, R18.reuse, R37, PT ;  /* 0x000000251200720c */ /* 0x040fe20003f04070 */
[----:B------:R-:W-:Y:S02]  /*0f60*/  IMAD.MOV R28, RZ, RZ, -R28 ;  /* 0x000000ffff1c7224 */ /* 0x000fe400078e0a1c */
[----:B------:R-:W-:Y:S02]  /*0f70*/  IMAD.MOV R32, RZ, RZ, -R32 ;  /* 0x000000ffff207224 */ /* 0x000fe400078e0a20 */
[--C-:B------:R-:W-:Y:S01]  /*0f80*/  @!P3 IMAD.IADD R27, R27, 0x1, -R18.reuse ;  /* 0x000000011b1bb824 */ /* 0x100fe200078e0a12 */
[C---:B------:R-:W-:Y:S01]  /*0f90*/  ISETP.GT.U32.AND P3, PT, R18.reuse, R41, PT ;  /* 0x000000291200720c */ /* 0x040fe20003f64070 */
[----:B------:R-:W-:Y:S01]  /*0fa0*/  @!P5 IMAD.IADD R31, R31, 0x1, -R18 ;  /* 0x000000011f1fd824 */ /* 0x000fe200078e0a12 */
[C---:B------:R-:W-:Y:S01]  /*0fb0*/  ISETP.GT.U32.AND P5, PT, R18.reuse, R45, PT ;  /* 0x0000002d1200720c */ /* 0x040fe20003fa4070 */
[----:B------:R-:W-:-:S02]  /*0fc0*/  IMAD R43, R18, R28, R43 ;  /* 0x0000001c122b7224 */ /* 0x000fc400078e022b */
[----:B------:R-:W-:Y:S02]  /*0fd0*/  IMAD R48, R19, R32, R48 ;  /* 0x0000002013307224 */ /* 0x000fe400078e0230 */
[----:B------:R-:W-:Y:S02]  /*0fe0*/  IMAD.MOV R22, RZ, RZ, -R22 ;  /* 0x000000ffff167224 */ /* 0x000fe400078e0a16 */
[--C-:B------:R-:W-:Y:S01]  /*0ff0*/  @!P4 IMAD.IADD R29, R29, 0x1, -R18.reuse ;  /* 0x000000011d1dc824 */ /* 0x100fe200078e0a12 */
[C---:B------:R-:W-:Y:S01]  /*1000*/  ISETP.GT.U32.AND P4, PT, R18.reuse, R43, PT ;  /* 0x0000002b1200720c */ /* 0x040fe20003f84070 */
[--C-:B------:R-:W-:Y:S01]  /*1010*/  @!P2 IMAD.IADD R39, R39, 0x1, -R18.reuse ;  /* 0x000000012727a824 */ /* 0x100fe200078e0a12 */
[----:B------:R-:W-:Y:S01]  /*1020*/  ISETP.GT.U32.AND P2, PT, R19, R48, PT ;  /* 0x000000301300720c */ /* 0x000fe20003f44070 */
[C---:B------:R-:W-:Y:S01]  /*1030*/  IMAD R47, R18.reuse, R22, R47 ;  /* 0x00000016122f7224 */ /* 0x040fe200078e022f */
[----:B------:R-:W-:Y:S01]  /*1040*/  SHF.R.U32.HI R22, RZ, 0x2, R21 ;  /* 0x00000002ff167819 */ /* 0x000fe20000011615 */
[--C-:B------:R-:W-:Y:S01]  /*1050*/  @!P1 IMAD.IADD R53, R53, 0x1, -R18.reuse ;  /* 0x0000000135359824 */ /* 0x100fe200078e0a12 */
[C---:B------:R-:W-:Y:S01]  /*1060*/  ISETP.GT.U32.AND P1, PT, R18.reuse, R39, PT ;  /* 0x000000271200720c */ /* 0x040fe20003f24070 */
        /* <DEDUP_REMOVED lines=9> */
[----:B------:R-:W-:Y:S01]  /*1100*/  ISETP.GT.U32.AND P4, PT, R18, R31, PT ;  /* 0x0000001f1200720c */ /* 0x000fe20003f84070 */
[----:B------:R-:W-:Y:S01]  /*1110*/  @!P2 IMAD.IADD R48, R48, 0x1, -R19 ;  /* 0x000000013030a824 */ /* 0x000fe200078e0a13 */
[----:B------:R-:W-:Y:S01]  /*1120*/  ISETP.GT.U32.AND P2, PT, R18, R41, PT ;  /* 0x000000291200720c */ /* 0x000fe20003f44070 */
[--C-:B------:R-:W-:Y:S01]  /*1130*/  @!P1 IMAD.IADD R39, R39, 0x1, -R18.reuse ;  /* 0x0000000127279824 */ /* 0x100fe200078e0a12 */
[----:B------:R-:W-:Y:S01]  /*1140*/  LOP3.LUT R21, R20, 0x1c00, R61, 0xf8, !PT ;  /* 0x00001c0014157812 */ /* 0x000fe200078ef83d */
[--C-:B------:R-:W-:Y:S01]  /*1150*/  @!P6 IMAD.IADD R47, R47, 0x1, -R18.reuse ;  /* 0x000000012f2fe824 */ /* 0x100fe200078e0a12 */
[----:B------:R-:W-:Y:S01]  /*1160*/  ISETP.GT.U32.AND P1, PT, R19, R48, PT ;  /* 0x000000301300720c */ /* 0x000fe20003f24070 */
[--C-:B------:R-:W-:Y:S01]  /*1170*/  @!P0 IMAD.IADD R51, R51, 0x1, -R18.reuse ;  /* 0x0000000133338824 */ /* 0x100fe200078e0a12 */
[----:B------:R-:W-:Y:S01]  /*1180*/  ISETP.GE.AND P0, PT, R14, RZ, PT ;  /* 0x000000ff0e00720c */ /* 0x000fe20003f06270 */
        /* <DEDUP_REMOVED lines=8> */
[----:B------:R-:W-:Y:S01]  /*1210*/  IMAD.MOV.U32 R55, RZ, RZ, R49 ;  /* 0x000000ffff377224 */ /* 0x000fe200078e0031 */
[----:B------:R-:W-:Y:S01]  /*1220*/  ISETP.GE.AND P2, PT, R16, RZ, PT ;  /* 0x000000ff1000720c */ /* 0x000fe20003f46270 */
[----:B------:R-:W-:Y:S01]  /*1230*/  @!P1 IMAD.IADD R48, R48, 0x1, -R19 ;  /* 0x0000000130309824 */ /* 0x000fe200078e0a13 */
[----:B------:R-:W-:Y:S01]  /*1240*/  ISETP.GE.AND P1, PT, R11, RZ, PT ;  /* 0x000000ff0b00720c */ /* 0x000fe20003f26270 */
[----:B------:R-:W-:Y:S01]  /*1250*/  @!P0 IMAD.MOV R27, RZ, RZ, -R27 ;  /* 0x000000ffff1b8224 */ /* 0x000fe200078e0a1b */
[----:B------:R-:W-:Y:S01]  /*1260*/  ISETP.GE.AND P0, PT, R8, RZ, PT ;  /* 0x000000ff0800720c */ /* 0x000fe20003f06270 */
[--C-:B------:R-:W-:Y:S01]  /*1270*/  @!P3 IMAD.IADD R43, R43, 0x1, -R18.reuse ;  /* 0x000000012b2bb824 */ /* 0x100fe200078e0a12 */
[----:B------:R-:W-:Y:S01]  /*1280*/  ISETP.GE.AND P3, PT, R15, RZ, PT ;  /* 0x000000ff0f00720c */ /* 0x000fe20003f66270 */
[--C-:B------:R-:W-:Y:S01]  /*1290*/  @!P5 IMAD.IADD R47, R47, 0x1, -R18.reuse ;  /* 0x000000012f2fd824 */ /* 0x100fe200078e0a12 */
[----:B------:R-:W-:Y:S01]  /*12a0*/  ISETP.GE.AND P5, PT, R13, RZ, PT ;  /* 0x000000ff0d00720c */ /* 0x000fe20003fa6270 */
[--C-:B------:R-:W-:Y:S01]  /*12b0*/  @!P4 IMAD.IADD R45, R45, 0x1, -R18.reuse ;  /* 0x000000012d2dc824 */ /* 0x100fe200078e0a12 */
[----:B------:R-:W-:Y:S01]  /*12c0*/  ISETP.GE.AND P4, PT, R12, RZ, PT ;  /* 0x000000ff0c00720c */ /* 0x000fe20003f86270 */
[--C-:B------:R-:W-:Y:S01]  /*12d0*/  @!P6 IMAD.IADD R35, R35, 0x1, -R18.reuse ;  /* 0x000000012323e824 */ /* 0x100fe200078e0a12 */
[----:B------:R-:W-:Y:S01]  /*12e0*/  ISETP.GT.U32.AND P6, PT, R18, R53, PT ;  /* 0x000000351200720c */ /* 0x000fe20003fc4070 */
[----:B------:R-:W-:Y:S01]  /*12f0*/  @!P2 IMAD.MOV R23, RZ, RZ, -R23 ;  /* 0x000000ffff17a224 */ /* 0x000fe200078e0a17 */
[----:B------:R-:W-:Y:S01]  /*1300*/  ISETP.GE.AND P2, PT, R10, RZ, PT ;  /* 0x000000ff0a00720c */ /* 0x000fe20003f46270 */
        /* <DEDUP_REMOVED lines=10> */
[----:B------:R-:W-:Y:S01]  /*13b0*/  IMAD.MOV.U32 R19, RZ, RZ, R45 ;  /* 0x000000ffff137224 */ /* 0x000fe200078e002d */
[----:B------:R-:W-:Y:S01]  /*13c0*/  LOP3.LUT R73, R22, 0x3fe, R73, 0x78, !PT ;  /* 0x000003fe16497812 */ /* 0x000fe200078e7849 */
[----:B------:R-:W-:Y:S01]  /*13d0*/  @!P6 IMAD.IADD R53, R53, 0x1, -R18 ;  /* 0x000000013535e824 */ /* 0x000fe200078e0a12 */
[----:B------:R-:W-:Y:S01]  /*13e0*/  LOP3.LUT R18, RZ, c[0x0][0x17c], RZ, 0x33, !PT ;  /* 0x00005f00ff127a12 */ /* 0x000fe200078e33ff */
[----:B------:R-:W-:Y:S01]  /*13f0*/  @!P1 IMAD.MOV R19, RZ, RZ, -R19 ;  /* 0x000000ffff139224 */ /* 0x000fe200078e0a13 */
[----:B------:R-:W-:Y:S01]  /*1400*/  ISETP.GE.AND P1, PT, R17, RZ, PT ;  /* 0x000000ff1100720c */ /* 0x000fe20003f26270 */
[----:B------:R-:W-:Y:S01]  /*1410*/  @!P0 IMAD.MOV R53, RZ, RZ, -R53 ;  /* 0x000000ffff358224 */ /* 0x000fe200078e0a35 */
[----:B------:R-:W-:Y:S01]  /*1420*/  ISETP.NE.AND P0, PT, RZ, c[0x0][0x178], PT ;  /* 0x00005e00ff007a0c */ /* 0x000fe20003f05270 */
[----:B------:R-:W-:Y:S01]  /*1430*/  @!P2 IMAD.MOV R35, RZ, RZ, -R35 ;  /* 0x000000ffff23a224 */ /* 0x000fe200078e0a23 */
[----:B------:R-:W-:Y:S01]  /*1440*/  ISETP.GE.AND P2, PT, R4, RZ, PT ;  /* 0x000000ff0400720c */ /* 0x000fe20003f46270 */
[----:B------:R-:W-:Y:S01]  /*1450*/  @!P3 IMAD.MOV R37, RZ, RZ, -R37 ;  /* 0x000000ffff25b224 */ /* 0x000fe200078e0a25 */
[----:B------:R-:W-:Y:S01]  /*1460*/  ISETP.GE.AND P3, PT, R3, RZ, PT ;  /* 0x000000ff0300720c */ /* 0x000fe20003f66270 */
[----:B------:R-:W-:Y:S01]  /*1470*/  @!P5 IMAD.MOV R41, RZ, RZ, -R41 ;  /* 0x000000ffff29d224 */ /* 0x000fe200078e0a29 */
[----:B------:R-:W-:Y:S01]  /*1480*/  ISETP.GE.AND P5, PT, R0, RZ, PT ;  /* 0x000000ff0000720c */ /* 0x000fe20003fa6270 */
[----:B------:R-:W-:Y:S01]  /*1490*/  @!P4 IMAD.MOV R43, RZ, RZ, -R43 ;  /* 0x000000ffff2bc224 */ /* 0x000fe200078e0a2b */
[----:B------:R-:W-:Y:S01]  /*14a0*/  ISETP.NE.AND P4, PT, RZ, c[0x0][0x17c], PT ;  /* 0x00005f00ff007a0c */ /* 0x000fe20003f85270 */
[----:B------:R-:W-:Y:S01]  /*14b0*/  IMAD.MOV.U32 R49, RZ, RZ, R47 ;  /* 0x000000ffff317224 */ /* 0x000fe200078e002f */
[----:B------:R-:W-:Y:S01]  /*14c0*/  LOP3.LUT R70, R21, R70, RZ, 0xfc, !PT ;  /* 0x0000004615467212 */ /* 0x000fe200078efcff */
[----:B------:R-:W-:Y:S01]  /*14d0*/  @!P1 IMAD.MOV R48, RZ, RZ, -R48 ;  /* 0x000000ffff309224 */ /* 0x000fe200078e0a30 */
[----:B------:R-:W-:-:S02]  /*14e0*/  SEL R23, R18, R23, !P4 ;  /* 0x0000001712177207 */ /* 0x000fc40006000000 */
[C---:B------:R-:W-:Y:S01]  /*14f0*/  SEL R25, R18.reuse, R25, !P4 ;  /* 0x0000001912197207 */ /* 0x040fe20006000000 */
[----:B------:R-:W-:Y:S01]  /*1500*/  @!P2 IMAD.MOV R49, RZ, RZ, -R49 ;  /* 0x000000ffff31a224 */ /* 0x000fe200078e0a31 */
[----:B------:R-:W-:Y:S01]  /*1510*/  @!P0 LOP3.LUT R48, RZ, c[0x0][0x178], RZ, 0x33, !PT ;  /* 0x00005e00ff308a12 */ /* 0x000fe200078e33ff */
[----:B------:R-:W-:Y:S01]  /*1520*/  @!P3 IMAD.MOV R51, RZ, RZ, -R51 ;  /* 0x000000ffff33b224 */ /* 0x000fe200078e0a33 */
[C---:B------:R-:W-:Y:S01]  /*1530*/  SEL R27, R18.reuse, R27, !P4 ;  /* 0x0000001b121b7207 */ /* 0x040fe20006000000 */
[----:B------:R-:W-:Y:S01]  /*1540*/  @!P5 IMAD.MOV R55, RZ, RZ, -R55 ;  /* 0x000000ffff37d224 */ /* 0x000fe200078e0a37 */
[C---:B------:R-:W-:Y:S01]  /*1550*/  SEL R20, R18.reuse, R29, !P4 ;  /* 0x0000001d12147207 */ /* 0x040fe20006000000 */
[----:B------:R-:W-:Y:S01]  /*1560*/  IMAD R23, R23, c[0x0][0x190], RZ ;  /* 0x0000640017177a24 */ /* 0x000fe200078e02ff */
[C---:B------:R-:W-:Y:S01]  /*1570*/  SEL R21, R18.reuse, R31, !P4 ;  /* 0x0000001f12157207 */ /* 0x040fe20006000000 */
[----:B------:R-:W-:Y:S01]  /*1580*/  IMAD R25, R25, c[0x0][0x190], RZ ;  /* 0x0000640019197a24 */ /* 0x000fe200078e02ff */
[----:B------:R-:W-:Y:S01]  /*1590*/  SEL R22, R18, R33, !P4 ;  /* 0x0000002112167207 */ /* 0x000fe20006000000 */
        /* <DEDUP_REMOVED lines=9> */
[----:B------:R-:W-:Y:S01]  /*1630*/  SEL R46, R18, R43, !P4 ;  /* 0x0000002b122e7207 */ /* 0x000fe20006000000 */
[----:B------:R-:W-:Y:S01]  /*1640*/  IMAD R24, R24, c[0x0][0x190], RZ ;  /* 0x0000640018187a24 */ /* 0x000fe200078e02ff */
[----:B------:R-:W-:Y:S01]  /*1650*/  SEL R47, R18, R19, !P4 ;  /* 0x00000013122f7207 */ /* 0x000fe20006000000 */
        /* <DEDUP_REMOVED lines=9> */
[C---:B------:R-:W-:Y:S01]  /*16f0*/  LEA R114, P2, R48.reuse, c[0x0][0x160], 0x1 ;  /* 0x0000580030727a11 */ /* 0x040fe200078408ff */
[----:B------:R-:W-:Y:S01]  /*1700*/  IMAD R49, R49, c[0x0][0x190], RZ ;  /* 0x0000640031317a24 */ /* 0x000fe200078e02ff */
[----:B------:R-:W-:Y:S01]  /*1710*/  LEA R118, P3, R23, c[0x0][0x168], 0x1 ;  /* 0x00005a0017767a11 */ /* 0x000fe200078608ff */
[----:B------:R-:W-:Y:S01]  /*1720*/  IMAD R51, R51, c[0x0][0x190], RZ ;  /* 0x0000640033337a24 */ /* 0x000fe200078e02ff */
[----:B------:R-:W-:Y:S01]  /*1730*/  LEA R116, P4, R25, c[0x0][0x168], 0x1 ;  /* 0x00005a0019747a11 */ /* 0x000fe200078808ff */
[----:B------:R-:W-:Y:S01]  /*1740*/  IMAD R53, R53, c[0x0][0x190], RZ ;  /* 0x0000640035357a24 */ /* 0x000fe200078e02ff */
[----:B------:R-:W-:Y:S01]  /*1750*/  LEA.HI.X.SX32 R115, R48, c[0x0][0x164], 0x1, P2 ;  /* 0x0000590030737a11 */ /* 0x000fe200010f0eff */
[----:B------:R-:W-:Y:S01]  /*1760*/  IMAD R55, R55, c[0x0][0x190], RZ ;  /* 0x0000640037377a24 */ /* 0x000fe200078e02ff */
[----:B------:R-:W-:Y:S01]  /*1770*/  LEA.HI.X.SX32 R119, R23, c[0x0][0x16c], 0x1, P3 ;  /* 0x00005b0017777a11 */ /* 0x000fe200018f0eff */
[----:B------:R-:W-:Y:S01]  /*1780*/  IMAD.MOV.U32 R18, RZ, RZ, c[0x0][0x18c] ;  /* 0x00006300ff127624 */ /* 0x000fe200078e00ff */
[----:B------:R-:W-:Y:S01]  /*1790*/  LEA.HI.X.SX32 R117, R25, c[0x0][0x16c], 0x1, P4 ;  /* 0x00005b0019757a11 */ /* 0x000fe200020f0eff */
[----:B------:R-:W-:Y:S01]  /*17a0*/  IMAD.MOV.U32 R19, RZ, RZ, c[0x0][0x188] ;  /* 0x00006200ff137624 */ /* 0x000fe200078e00ff */
[----:B------:R-:W-:Y:S01]  /*17b0*/  LEA R112, P5, R27, c[0x0][0x168], 0x1 ;  /* 0x00005a001b707a11 */ /* 0x000fe200078a08ff */
[----:B------:R-:W-:Y:S01]  /*17c0*/  CS2R R40, SRZ ;  /* 0x0000000000287805 */ /* 0x000fe2000001ff00 */
        /* <DEDUP_REMOVED lines=12> */
[----:B------:R-:W-:Y:S01]  /*1890*/  LEA.HI.X.SX32 R113, R27, c[0x0][0x16c], 0x1, P5 ;  /* 0x00005b001b717a11 */ /* 0x000fe200028f0eff */
[----:B------:R-:W-:Y:S01]  /*18a0*/  CS2R R38, SRZ ;  /* 0x0000000000267805 */ /* 0x000fe2000001ff00 */
[----:B------:R-:W-:Y:S01]  /*18b0*/  LEA.HI.X.SX32 R111, R20, c[0x0][0x16c], 0x1, P6 ;  /* 0x00005b00146f7a11 */ /* 0x000fe200030f0eff */
[----:B------:R-:W-:Y:S01]  /*18c0*/  IMAD.SHL.U32 R18, R18, 0x40, RZ ;  /* 0x0000004012127824 */ /* 0x000fe200078e00ff */
[----:B------:R-:W-:Y:S01]  /*18d0*/  LEA.HI.X.SX32 R109, R21, c[0x0][0x16c], 0x1, P0 ;  /* 0x00005b00156d7a11 */ /* 0x000fe200000f0eff */
[----:B------:R-:W-:Y:S01]  /*18e0*/  IMAD.SHL.U32 R19, R19, 0x40, RZ ;  /* 0x0000004013137824 */ /* 0x000fe200078e00ff */
[----:B------:R-:W-:-:S02]  /*18f0*/  LEA.HI.X.SX32 R107, R22, c[0x0][0x16c], 0x1, P1 ;  /* 0x00005b00166b7a11 */ /* 0x000fc400008f0eff */
[----:B------:R-:W-:Y:S02]  /*1900*/  LEA.HI.X.SX32 R105, R24, c[0x0][0x16c], 0x1, P2 ;  /* 0x00005b0018697a11 */ /* 0x000fe400010f0eff */
[----:B------:R-:W-:Y:S02]  /*1910*/  LEA.HI.X.SX32 R103, R26, c[0x0][0x16c], 0x1, P3 ;  /* 0x00005b001a677a11 */ /* 0x000fe400018f0eff */
[----:B------:R-:W-:Y:S02]  /*1920*/  LEA.HI.X.SX32 R100, R44, c[0x0][0x16c], 0x1, P4 ;  /* 0x00005b002c647a11 */ /* 0x000fe400020f0eff */
[----:B------:R-:W-:Y:S02]  /*1930*/  LEA R99, P5, R45, c[0x0][0x168], 0x1 ;  /* 0x00005a002d637a11 */ /* 0x000fe400078a08ff */
[----:B------:R-:W-:Y:S02]  /*1940*/  LEA R97, P6, R46, c[0x0][0x168], 0x1 ;  /* 0x00005a002e617a11 */ /* 0x000fe400078c08ff */
[----:B------:R-:W-:-:S02]  /*1950*/  LEA R95, P0, R47, c[0x0][0x168], 0x1 ;  /* 0x00005a002f5f7a11 */ /* 0x000fc400078008ff */
[----:B------:R-:W-:Y:S02]  /*1960*/  LEA R92, P1, R49, c[0x0][0x168], 0x1 ;  /* 0x00005a00315c7a11 */ /* 0x000fe400078208ff */
[----:B------:R-:W-:Y:S02]  /*1970*/  LEA R90, P2, R51, c[0x0][0x168], 0x1 ;  /* 0x00005a00335a7a11 */ /* 0x000fe400078408ff */
[----:B------:R-:W-:Y:S02]  /*1980*/  LEA R89, P3, R53, c[0x0][0x168], 0x1 ;  /* 0x00005a0035597a11 */ /* 0x000fe400078608ff */
[----:B------:R-:W-:Y:S02]  /*1990*/  LEA R86, P4, R55, c[0x0][0x168], 0x1 ;  /* 0x00005a0037567a11 */ /* 0x000fe400078808ff */
[----:B------:R-:W-:Y:S02]  /*19a0*/  LOP3.LUT R69, R70, 0x40, RZ, 0x3c, !PT ;  /* 0x0000004046457812 */ /* 0x000fe400078e3cff */
[----:B------:R-:W-:-:S02]  /*19b0*/  LEA.HI.X.SX32 R98, R45, c[0x0][0x16c], 0x1, P5 ;  /* 0x00005b002d627a11 */ /* 0x000fc400028f0eff */
[----:B------:R-:W-:Y:S02]  /*19c0*/  LEA.HI.X.SX32 R96, R46, c[0x0][0x16c], 0x1, P6 ;  /* 0x00005b002e607a11 */ /* 0x000fe400030f0eff */
[----:B------:R-:W-:Y:S02]  /*19d0*/  LEA.HI.X.SX32 R94, R47, c[0x0][0x16c], 0x1, P0 ;  /* 0x00005b002f5e7a11 */ /* 0x000fe400000f0eff */
[----:B------:R-:W-:Y:S02]  /*19e0*/  LEA.HI.X.SX32 R93, R49, c[0x0][0x16c], 0x1, P1 ;  /* 0x00005b00315d7a11 */ /* 0x000fe400008f0eff */
[----:B------:R-:W-:Y:S02]  /*19f0*/  LEA.HI.X.SX32 R91, R51, c[0x0][0x16c], 0x1, P2 ;  /* 0x00005b00335b7a11 */ /* 0x000fe400010f0eff */
[----:B------:R-:W-:Y:S02]  /*1a00*/  LEA.HI.X.SX32 R88, R53, c[0x0][0x16c], 0x1, P3 ;  /* 0x00005b0035587a11 */ /* 0x000fe400018f0eff */
[----:B------:R-:W-:-:S02]  /*1a10*/  LEA.HI.X.SX32 R87, R55, c[0x0][0x16c], 0x1, P4 ;  /* 0x00005b0037577a11 */ /* 0x000fc400020f0eff */
.L_x_2:
[----:B------:R-:W-:Y:S01]  /*1a20*/  ISETP.GE.AND P0, PT, R84, UR4, PT ;  /* 0x0000000454007c0c */ /* 0x000fe2000bf06270 */
[----:B------:R-:W-:Y:S01]  /*1a30*/  IMAD.WIDE R22, R74, 0x2, R114 ;  /* 0x000000024a167825 */ /* 0x000fe200078e0272 */
[----:B------:R-:W-:-:S02]  /*1a40*/  ISETP.GE.AND P1, PT, R83, UR4, PT ;  /* 0x0000000453007c0c */ /* 0x000fc4000bf26270 */
[----:B------:R-:W-:Y:S01]  /*1a50*/  ISETP.GE.AND P2, PT, R82, UR4, PT ;  /* 0x0000000452007c0c */ /* 0x000fe2000bf46270 */
[----:B------:R-:W-:Y:S01]  /*1a60*/  IMAD.WIDE R24, R62, 0x2, R114 ;  /* 0x000000023e187825 */ /* 0x000fe200078e0272 */
[----:B------:R-:W-:Y:S02]  /*1a70*/  PRMT R52, RZ, 0x7610, R52 ;  /* 0x00007610ff347816 */ /* 0x000fe40000000034 */
[----:B------:R-:W-:Y:S01]  /*1a80*/  PRMT R20, RZ, 0x7610, R20 ;  /* 0x00007610ff147816 */ /* 0x000fe20000000014 */
[----:B------:R-:W-:Y:S01]  /*1a90*/  IMAD.WIDE R26, R63, 0x2, R114 ;  /* 0x000000023f1a7825 */ /* 0x000fe200078e0272 */
[----:B------:R-:W-:Y:S02]  /*1aa0*/  PRMT R21, RZ, 0x7610, R21 ;  /* 0x00007610ff157816 */ /* 0x000fe40000000015 */
[----:B------:R-:W-:Y:S01]  /*1ab0*/  ISETP.GE.AND P3, PT, R78, UR4, PT ;  /* 0x000000044e007c0c */ /* 0x000fe2000bf66270 */
[----:B------:R0:W2:Y:S01]  /*1ac0*/  @!P0 LDG.E.U16 R52, [R22.64] ;  /* 0x0000000616348981 */ /* 0x0000a2000c1e1500 */
[----:B------:R-:W-:-:S02]  /*1ad0*/  ISETP.GE.AND P0, PT, R81, UR4, PT ;  /* 0x0000000451007c0c */ /* 0x000fc4000bf06270 */
[----:B------:R-:W-:Y:S01]  /*1ae0*/  ISETP.GE.AND P4, PT, R77, UR4, PT ;  /* 0x000000044d007c0c */ /* 0x000fe2000bf86270 */
[----:B------:R1:W3:Y:S01]  /*1af0*/  @!P1 LDG.E.U16 R20, [R24.64] ;  /* 0x0000000618149981 */ /* 0x0002e2000c1e1500 */
[----:B------:R-:W-:-:S03]  /*1b00*/  ISETP.GE.AND P1, PT, R80, UR4, PT ;  /* 0x0000000450007c0c */ /* 0x000fc6000bf26270 */
[----:B------:R4:W5:Y:S01]  /*1b10*/  @!P2 LDG.E.U16 R21, [R26.64] ;  /* 0x000000061a15a981 */ /* 0x000962000c1e1500 */
[----:B------:R-:W-:Y:S01]  /*1b20*/  ISETP.GE.AND P2, PT, R79, UR4, PT ;  /* 0x000000044f007c0c */ /* 0x000fe2000bf46270 */
[----:B------:R-:W-:Y:S01]  /*1b30*/  IMAD.WIDE R44, R64, 0x2, R114 ;  /* 0x00000002402c7825 */ /* 0x000fe200078e0272 */
[----:B0-----:R-:W-:Y:S02]  /*1b40*/  PRMT R22, RZ, 0x7610, R22 ;  /* 0x00007610ff167816 */ /* 0x001fe40000000016 */
[----:B------:R-:W-:Y:S01]  /*1b50*/  PRMT R23, RZ, 0x7610, R23 ;  /* 0x00007610ff177816 */ /* 0x000fe20000000017 */
[----:B------:R-:W-:Y:S01]  /*1b60*/  IMAD.WIDE R46, R65, 0x2, R114 ;  /* 0x00000002412e7825 */ /* 0x000fe200078e0272 */
[----:B-1----:R-:W-:Y:S02]  /*1b70*/  PRMT R24, RZ, 0x7610, R24 ;  /* 0x00007610ff187816 */ /* 0x002fe40000000018 */
[----:B------:R-:W-:Y:S01]  /*1b80*/  PRMT R25, RZ, 0x7610, R25 ;  /* 0x00007610ff197816 */ /* 0x000fe20000000019 */
[----:B------:R-:W-:Y:S01]  /*1b90*/  IMAD.WIDE R48, R66, 0x2, R114 ;  /* 0x0000000242307825 */ /* 0x000fe200078e0272 */
[----:B----4-:R-:W-:Y:S01]  /*1ba0*/  PRMT R26, RZ, 0x7610, R26 ;  /* 0x00007610ff1a7816 */ /* 0x010fe2000000001a */
[----:B------:R0:W4:Y:S02]  /*1bb0*/  @!P0 LDG.E.U16 R22, [R44.64] ;  /* 0x000000062c168981 */ /* 0x000124000c1e1500 */
[----:B------:R-:W-:-:S02]  /*1bc0*/  IMAD.WIDE R50, R67, 0x2, R114 ;  /* 0x0000000243327825 */ /* 0x000fc400078e0272 */
[----:B------:R1:W4:Y:S02]  /*1bd0*/  @!P1 LDG.E.U16 R23, [R46.64] ;  /* 0x000000062e179981 */ /* 0x000324000c1e1500 */
[----:B------:R-:W-:Y:S02]  /*1be0*/  IMAD.WIDE R54, R68, 0x2, R114 ;  /* 0x0000000244367825 */ /* 0x000fe400078e0272 */
[----:B------:R0:W4:Y:S04]  /*1bf0*/  @!P2 LDG.E.U16 R24, [R48.64] ;  /* 0x000000063018a981 */ /* 0x000128000c1e1500 */
[----:B------:R0:W4:Y:S04]  /*1c00*/  @!P3 LDG.E.U16 R25, [R50.64] ;  /* 0x000000063219b981 */ /* 0x000128000c1e1500 */
[----:B------:R0:W4:Y:S04]  /*1c10*/  @!P4 LDG.E.U16 R26, [R54.64] ;  /* 0x00000006361ac981 */ /* 0x000128000c1e1500 */
[----:B------:R-:W-:Y:S01]  /*1c20*/  BAR.SYNC.DEFER_BLOCKING 0x0 ;  /* 0x0000000000007b1d */ /* 0x000fe20000010000 */
[----:B------:R-:W-:-:S02]  /*1c30*/  LOP3.LUT R89, R89, R88, RZ, 0x3c, !PT ;  /* 0x0000005859597212 */ /* 0x000fc400078e3cff */
[----:B------:R-:W-:Y:S02]  /*1c40*/  ISETP.GE.AND P0, PT, R85, UR4, PT ;  /* 0x0000000455007c0c */ /* 0x000fe4000bf06270 */
[----:B------:R-:W-:Y:S02]  /*1c50*/  LOP3.LUT R88, R89, R88, RZ, 0x3c, !PT ;  /* 0x0000005859587212 */ /* 0x000fe400078e3cff */
[----:B------:R-:W-:Y:S02]  /*1c60*/  LOP3.LUT R95, R95, R94, RZ, 0x3c, !PT ;  /* 0x0000005e5f5f7212 */ /* 0x000fe400078e3cff */
[----:B------:R-:W-:Y:S02]  /*1c70*/  LOP3.LUT R97, R97, R96, RZ, 0x3c, !PT ;  /* 0x0000006061617212 */ /* 0x000fe400078e3cff */
[----:B------:R-:W-:Y:S02]  /*1c80*/  LOP3.LUT R89, R89, R88, RZ, 0x3c, !PT ;  /* 0x0000005859597212 */ /* 0x000fe400078e3cff */
[----:B------:R-:W-:-:S02]  /*1c90*/  LOP3.LUT R94, R95, R94, RZ, 0x3c, !PT ;  /* 0x0000005e5f5e7212 */ /* 0x000fc400078e3cff */
[----:B------:R-:W-:Y:S01]  /*1ca0*/  LOP3.LUT R96, R97, R96, RZ, 0x3c, !PT ;  /* 0x0000006061607212 */ /* 0x000fe200078e3cff */
[C---:B0-----:R-:W-:Y:S01]  /*1cb0*/  IMAD.WIDE R48, R76.reuse, 0x2, R86 ;  /* 0x000000024c307825 */ /* 0x041fe200078e0256 */
[----:B------:R-:W-:Y:S02]  /*1cc0*/  PRMT R27, RZ, 0x7610, R27 ;  /* 0x00007610ff1b7816 */ /* 0x000fe4000000001b */
[----:B------:R-:W-:Y:S01]  /*1cd0*/  PRMT R44, RZ, 0x7610, R44 ;  /* 0x00007610ff2c7816 */ /* 0x000fe2000000002c */
[C---:B------:R-:W-:Y:S01]  /*1ce0*/  IMAD.WIDE R50, R76.reuse, 0x2, R88 ;  /* 0x000000024c327825 */ /* 0x040fe200078e0258 */
[----:B------:R-:W-:Y:S02]  /*1cf0*/  PRMT R45, RZ, 0x7610, R45 ;  /* 0x00007610ff2d7816 */ /* 0x000fe4000000002d */
[----:B------:R-:W-:Y:S01]  /*1d00*/  LOP3.LUT R101, R101, R100, RZ, 0x3c, !PT ;  /* 0x0000006465657212 */ /* 0x000fe200078e3cff */
[----:B------:R-:W-:Y:S01]  /*1d10*/  IMAD.WIDE R54, R76, 0x2, R90 ;  /* 0x000000024c367825 */ /* 0x000fe200078e025a */
[----:B------:R-:W-:Y:S01]  /*1d20*/  LOP3.LUT R99, R99, R98, RZ, 0x3c, !PT ;  /* 0x0000006263637212 */ /* 0x000fe200078e3cff */
[----:B------:R0:W4:Y:S01]  /*1d30*/  @!P0 LDG.E.U16 R27, [R48.64] ;  /* 0x00000006301b8981 */ /* 0x000122000c1e1500 */
[----:B------:R-:W-:-:S02]  /*1d40*/  LOP3.LUT R95, R95, R94, RZ, 0x3c, !PT ;  /* 0x0000005e5f5f7212 */ /* 0x000fc400078e3cff */
[----:B------:R-:W-:Y:S01]  /*1d50*/  LOP3.LUT R97, R97, R96, RZ, 0x3c, !PT ;  /* 0x0000006061617212 */ /* 0x000fe200078e3cff */
[----:B------:R0:W4:Y:S01]  /*1d60*/  @!P0 LDG.E.U16 R44, [R50.64] ;  /* 0x00000006322c8981 */ /* 0x000122000c1e1500 */
[----:B------:R-:W-:Y:S02]  /*1d70*/  LOP3.LUT R100, R101, R100, RZ, 0x3c, !PT ;  /* 0x0000006465647212 */ /* 0x000fe400078e3cff */
[----:B------:R-:W-:Y:S01]  /*1d80*/  LOP3.LUT R98, R99, R98, RZ, 0x3c, !PT ;  /* 0x0000006263627212 */ /* 0x000fe200078e3cff */
[----:B------:R0:W4:Y:S01]  /*1d90*/  @!P0 LDG.E.U16 R45, [R54.64] ;  /* 0x00000006362d8981 */ /* 0x000122000c1e1500 */
[----:B-1----:R-:W-:Y:S02]  /*1da0*/  PRMT R47, RZ, 0x7610, R47 ;  /* 0x00007610ff2f7816 */ /* 0x002fe4000000002f */
[----:B0-----:R-:W-:Y:S01]  /*1db0*/  PRMT R48, RZ, 0x7610, R48 ;  /* 0x00007610ff307816 */ /* 0x001fe20000000030 */
[----:B------:R-:W-:Y:S01]  /*1dc0*/  IMAD.WIDE R56, R76, 0x2, R92 ;  /* 0x000000024c387825 */ /* 0x000fe200078e025c */
[----:B------:R-:W-:-:S03]  /*1dd0*/  PRMT R46, RZ, 0x7610, R46 ;  /* 0x00007610ff2e7816 */ /* 0x000fc6000000002e */
[C---:B------:R-:W-:Y:S01]  /*1de0*/  IMAD.WIDE R50, R76.reuse, 0x2, R94 ;  /* 0x000000024c327825 */ /* 0x040fe200078e025e */
[----:B------:R-:W-:Y:S02]  /*1df0*/  LOP3.LUT R101, R101, R100, RZ, 0x3c, !PT ;  /* 0x0000006465657212 */ /* 0x000fe400078e3cff */
[----:B------:R-:W-:Y:S01]  /*1e00*/  LOP3.LUT R99, R99, R98, RZ, 0x3c, !PT ;  /* 0x0000006263637212 */ /* 0x000fe200078e3cff */
[----:B------:R-:W-:Y:S01]  /*1e10*/  IMAD.WIDE R54, R76, 0x2, R96 ;  /* 0x000000024c367825 */ /* 0x000fe200078e0260 */
[----:B------:R0:W4:Y:S01]  /*1e20*/  @!P0 LDG.E.U16 R47, [R50.64] ;  /* 0x00000006322f8981 */ /* 0x000122000c1e1500 */
[----:B------:R-:W-:-:S03]  /*1e30*/  PRMT R49, RZ, 0x7610, R49 ;  /* 0x00007610ff317816 */ /* 0x000fc60000000031 */
[----:B------:R1:W4:Y:S04]  /*1e40*/  @!P0 LDG.E.U16 R48, [R54.64] ;  /* 0x0000000636308981 */ /* 0x000328000c1e1500 */
[----:B------:R1:W4:Y:S01]  /*1e50*/  @!P0 LDG.E.U16 R46, [R56.64] ;  /* 0x00000006382e8981 */ /* 0x000322000c1e1500 */
[----:B0-----:R-:W-:Y:S01]  /*1e60*/  PRMT R50, RZ, 0x7610, R50 ;  /* 0x00007610ff327816 */ /* 0x001fe20000000032 */
[----:B-1----:R-:W-:-:S04]  /*1e70*/  IMAD.WIDE R54, R76, 0x2, R100 ;  /* 0x000000024c367825 */ /* 0x002fc800078e0264 */
[C---:B------:R-:W-:Y:S01]  /*1e80*/  IMAD.WIDE R56, R76.reuse, 0x2, R98 ;  /* 0x000000024c387825 */ /* 0x040fe200078e0262 */
[----:B------:R0:W4:Y:S01]  /*1e90*/  @!P0 LDG.E.U16 R50, [R54.64] ;  /* 0x0000000636328981 */ /* 0x000122000c1e1500 */
[----:B------:R-:W-:Y:S02]  /*1ea0*/  PRMT R53, RZ, 0x7610, R53 ;  /* 0x00007610ff357816 */ /* 0x000fe40000000035 */
[----:B------:R-:W-:Y:S01]  /*1eb0*/  PRMT R51, RZ, 0x7610, R51 ;  /* 0x00007610ff337816 */ /* 0x000fe20000000033 */
[----:B------:R1:W4:Y:S01]  /*1ec0*/  @!P0 LDG.E.U16 R49, [R56.64] ;  /* 0x0000000638318981 */ /* 0x000322000c1e1500 */
[----:B0-----:R-:W-:-:S04]  /*1ed0*/  IMAD.WIDE R54, R76, 0x2, R104 ;  /* 0x000000024c367825 */ /* 0x001fc800078e0268 */
[C---:B-1----:R-:W-:Y:S01]  /*1ee0*/  IMAD.WIDE R56, R76.reuse, 0x2, R102 ;  /* 0x000000024c387825 */ /* 0x042fe200078e0266 */
[----:B------:R0:W4:Y:S04]  /*1ef0*/  @!P0 LDG.E.U16 R53, [R54.64] ;  /* 0x0000000636358981 */ /* 0x000128000c1e1500 */
[----:B------:R1:W4:Y:S01]  /*1f00*/  @!P0 LDG.E.U16 R51, [R56.64] ;  /* 0x0000000638338981 */ /* 0x000322000c1e1500 */
[----:B0-----:R-:W-:Y:S01]  /*1f10*/  PRMT R54, RZ, 0x7610, R54 ;  /* 0x00007610ff367816 */ /* 0x001fe20000000036 */
[----:B-1----:R-:W-:Y:S01]  /*1f20*/  IMAD.WIDE R56, R76, 0x2, R106 ;  /* 0x000000024c387825 */ /* 0x002fe200078e026a */
[----:B------:R-:W-:-:S04]  /*1f30*/  PRMT R55, RZ, 0x7610, R55 ;  /* 0x00007610ff377816 */ /* 0x000fc80000000037 */
[----:B------:R0:W4:Y:S01]  /*1f40*/  @!P0 LDG.E.U16 R54, [R56.64] ;  /* 0x0000000638368981 */ /* 0x000122000c1e1500 */
[----:B------:R-:W-:Y:S01]  /*1f50*/  PRMT R58, RZ, 0x7610, R58 ;  /* 0x00007610ff3a7816 */ /* 0x000fe2000000003a */
[----:B0-----:R-:W-:-:S05]  /*1f60*/  IMAD.WIDE R56, R76, 0x2, R108 ;  /* 0x000000024c387825 */ /* 0x001fca00078e026c */
        /* <DEDUP_REMOVED lines=9> */
[----:B------:R0:W4:Y:S02]  /*2000*/  @!P0 LDG.E.U16 R120, [R56.64] ;  /* 0x0000000638788981 */ /* 0x000124000c1e1500 */
[----:B0-----:R-:W-:-:S05]  /*2010*/  IMAD.WIDE R56, R76, 0x2, R118 ;  /* 0x000000024c387825 */ /* 0x001fca00078e0276 */
[----:B------:R-:W4:Y:S04]  /*2020*/  @!P0 LDG.E.U16 R122, [R56.64] ;  /* 0x00000006387a8981 */ /* 0x000f28000c1e1500 */
[----:B--2---:R-:W-:Y:S04]  /*2030*/  STS.U16 [R73+0x4000], R52 ;  /* 0x0040003449007388 */ /* 0x004fe80000000400 */
[----:B---3--:R-:W-:Y:S04]  /*2040*/  STS.U16 [R73+0x4400], R20 ;  /* 0x0044001449007388 */ /* 0x008fe80000000400 */
[----:B-----5:R-:W-:Y:S04]  /*2050*/  STS.U16 [R73+0x4800], R21 ;  /* 0x0048001549007388 */ /* 0x020fe80000000400 */
[----:B----4-:R-:W-:Y:S04]  /*2060*/  STS.U16 [R73+0x4c00], R22 ;  /* 0x004c001649007388 */ /* 0x010fe80000000400 */
[----:B------:R-:W-:Y:S04]  /*2070*/  STS.U16 [R73+0x5000], R23 ;  /* 0x0050001749007388 */ /* 0x000fe80000000400 */
[----:B------:R-:W-:Y:S04]  /*2080*/  STS.U16 [R73+0x5400], R24 ;  /* 0x0054001849007388 */ /* 0x000fe80000000400 */
[----:B------:R-:W-:Y:S04]  /*2090*/  STS.U16 [R73+0x5800], R25 ;  /* 0x0058001949007388 */ /* 0x000fe80000000400 */
[----:B------:R-:W-:Y:S04]  /*20a0*/  STS.U16 [R73+0x5c00], R26 ;  /* 0x005c001a49007388 */ /* 0x000fe80000000400 */
[----:B------:R-:W-:Y:S04]  /*20b0*/  STS.U16 [R73], R27 ;  /* 0x0000001b49007388 */ /* 0x000fe80000000400 */
[----:B------:R-:W-:Y:S04]  /*20c0*/  STS.U16 [R73+0x400], R44 ;  /* 0x0004002c49007388 */ /* 0x000fe80000000400 */
        /* <DEDUP_REMOVED lines=14> */
[----:B------:R-:W-:Y:S06]  /*21b0*/  BAR.SYNC.DEFER_BLOCKING 0x0 ;  /* 0x0000000000007b1d */ /* 0x000fec0000010000 */
[----:B------:R-:W-:Y:S04]  /*21c0*/  LDSM.16.MT88.4 R44, [R72+0x4000] ;  /* 0x00400000482c783b */ /* 0x000fe80000004200 */
[----:B------:R-:W0:Y:S04]  /*21d0*/  LDSM.16.M88.4 R24, [R70] ;  /* 0x000000004618783b */ /* 0x000e280000000200 */
[----:B------:R-:W1:Y:S04]  /*21e0*/  LDSM.16.M88.4 R20, [R70+0x2000] ;  /* 0x002000004614783b */ /* 0x000e680000000200 */
[----:B------:R-:W2:Y:S04]  /*21f0*/  LDSM.16.MT88.4 R48, [R71+0x4000] ;  /* 0x004000004730783b */ /* 0x000ea80000004200 */
[----:B------:R-:W3:Y:S04]  /*2200*/  LDSM.16.MT88.4 R52, [R72+0x4800] ;  /* 0x004800004834783b */ /* 0x000ee80000004200 */
[----:B------:R-:W-:Y:S01]  /*2210*/  LDSM.16.M88.4 R56, [R69] ;  /* 0x000000004538783b */ /* 0x000fe20000000200 */
[C---:B0-----:R-:W-:Y:S08]  /*2220*/  HMMA.16816.F32.BF16 R40, R44.reuse, R24, R40 ;  /* 0x000000182c28723c */ /* 0x041ff00000041828 */
[----:B-1----:R-:W-:Y:S01]  /*2230*/  HMMA.16816.F32.BF16 R44, R44, R20, R28 ;  /* 0x000000142c2c723c */ /* 0x002fe2000004181c */
[----:B------:R-:W0:Y:S07]  /*2240*/  LDSM.16.MT88.4 R28, [R71+0x4800] ;  /* 0x00480000471c783b */ /* 0x000e2e0000004200 */
[C---:B--2---:R-:W-:Y:S08]  /*2250*/  HMMA.16816.F32.BF16 R32, R48.reuse, R24, R32 ;  /* 0x000000183020723c */ /* 0x044ff00000041820 */
[----:B------:R-:W-:Y:S01]  /*2260*/  HMMA.16816.F32.BF16 R36, R48, R20, R36 ;  /* 0x000000143024723c */ /* 0x000fe20000041824 */
[----:B------:R-:W1:Y:S07]  /*2270*/  LDSM.16.MT88.4 R48, [R72+0x5000] ;  /* 0x005000004830783b */ /* 0x000e6e0000004200 */
[C---:B---3--:R-:W-:Y:S08]  /*2280*/  HMMA.16816.F32.BF16 R40, R52.reuse, R26, R40 ;  /* 0x0000001a3428723c */ /* 0x048ff00000041828 */
[----:B------:R-:W-:Y:S01]  /*2290*/  HMMA.16816.F32.BF16 R52, R52, R22, R44 ;  /* 0x000000163434723c */ /* 0x000fe2000004182c */
[----:B------:R-:W2:Y:S07]  /*22a0*/  LDSM.16.M88.4 R44, [R69+0x2000] ;  /* 0x00200000452c783b */ /* 0x000eae0000000200 */
[C---:B0-----:R-:W-:Y:S01]  /*22b0*/  HMMA.16816.F32.BF16 R32, R28.reuse, R26, R32 ;  /* 0x0000001a1c20723c */ /* 0x041fe20000041820 */
[----:B------:R-:W0:Y:S07]  /*22c0*/  LDSM.16.MT88.4 R24, [R71+0x5000] ;  /* 0x005000004718783b */ /* 0x000e2e0000004200 */
[----:B------:R-:W-:Y:S01]  /*22d0*/  HMMA.16816.F32.BF16 R36, R28, R22, R36 ;  /* 0x000000161c24723c */ /* 0x000fe20000041824 */
[----:B------:R-:W-:Y:S04]  /*22e0*/  LDSM.16.MT88.4 R20, [R71+0x5800] ;  /* 0x005800004714783b */ /* 0x000fe80000004200 */
[----:B------:R-:W3:Y:S03]  /*22f0*/  LDSM.16.MT88.4 R28, [R72+0x5800] ;  /* 0x00580000481c783b */ /* 0x000ee60000004200 */
[----:B-1----:R-:W-:Y:S01]  /*2300*/  HMMA.16816.F32.BF16 R40, R48, R56, R40 ;  /* 0x000000383028723c */ /* 0x002fe20000041828 */
[----:B------:R-:W-:-:S07]  /*2310*/  IADD3 R75, R75, -0x1, RZ ;  /* 0xffffffff4b4b7810 */ /* 0x000fce0007ffe0ff */
[----:B--2---:R-:W-:Y:S08]  /*2320*/  HMMA.16816.F32.BF16 R52, R48, R44, R52 ;  /* 0x0000002c3034723c */ /* 0x004ff00000041834 */
[C---:B0-----:R-:W-:Y:S08]  /*2330*/  HMMA.16816.F32.BF16 R32, R24.reuse, R56, R32 ;  /* 0x000000381820723c */ /* 0x041ff00000041820 */
[----:B------:R-:W-:Y:S01]  /*2340*/  HMMA.16816.F32.BF16 R36, R24, R44, R36 ;  /* 0x0000002c1824723c */ /* 0x000fe20000041824 */
[----:B------:R-:W-:-:S06]  /*2350*/  ISETP.NE.U32.AND P0, PT, R75, RZ, PT ;  /* 0x000000ff4b00720c */ /* 0x000fcc0003f05070 */
[C---:B------:R-:W-:Y:S01]  /*2360*/  IMAD.WIDE R24, R18.reuse, 0x2, R98 ;  /* 0x0000000212187825 */ /* 0x040fe200078e0262 */
[-C--:B---3--:R-:W-:Y:S01]  /*2370*/  HMMA.16816.F32.BF16 R40, R28, R58.reuse, R40 ;  /* 0x0000003a1c28723c */ /* 0x088fe20000041828 */
[----:B------:R-:W-:Y:S02]  /*2380*/  UIADD3 UR4, UR4, -0x40, URZ ;  /* 0xffffffc004047890 */ /* 0x000fe4000fffe03f */
[----:B------:R-:W-:Y:S02]  /*2390*/  IMAD.MOV.U32 R99, RZ, RZ, R24 ;  /* 0x000000ffff637224 */ /* 0x000fe400078e0018 */
[----:B------:R-:W-:Y:S02]  /*23a0*/  IMAD.MOV.U32 R98, RZ, RZ, R25 ;  /* 0x000000ffff627224 */ /* 0x000fe400078e0019 */
[C---:B------:R-:W-:Y:S01]  /*23b0*/  IMAD.WIDE R44, R18.reuse, 0x2, R100 ;  /* 0x00000002122c7825 */ /* 0x040fe200078e0264 */
[----:B------:R-:W-:Y:S03]  /*23c0*/  HMMA.16816.F32.BF16 R32, R20, R58, R32 ;  /* 0x0000003a1420723c */ /* 0x000fe60000041820 */
[----:B------:R-:W-:-:S04]  /*23d0*/  IMAD.WIDE R26, R18, 0x2, R96 ;  /* 0x00000002121a7825 */ /* 0x000fc800078e0260 */
[C---:B------:R-:W-:Y:S01]  /*23e0*/  IMAD.WIDE R24, R18.reuse, 0x2, R94 ;  /* 0x0000000212187825 */ /* 0x040fe200078e025e */
[----:B------:R-:W-:Y:S03]  /*23f0*/  HMMA.16816.F32.BF16 R36, R20, R46, R36 ;  /* 0x0000002e1424723c */ /* 0x000fe60000041824 */
[----:B------:R-:W-:-:S04]  /*2400*/  IMAD.WIDE R118, R18, 0x2, R118 ;  /* 0x0000000212767825 */ /* 0x000fc800078e0276 */
[C---:B------:R-:W-:Y:S01]  /*2410*/  IMAD.WIDE R20, R18.reuse, 0x2, R88 ;  /* 0x0000000212147825 */ /* 0x040fe200078e0258 */
[----:B------:R-:W-:Y:S03]  /*2420*/  HMMA.16816.F32.BF16 R28, R28, R46, R52 ;  /* 0x0000002e1c1c723c */ /* 0x000fe60000041834 */
[----:B------:R-:W-:-:S04]  /*2430*/  IMAD.WIDE R116, R18, 0x2, R116 ;  /* 0x0000000212747825 */ /* 0x000fc800078e0274 */
[----:B------:R-:W-:-:S04]  /*2440*/  IMAD.WIDE R112, R18, 0x2, R112 ;  /* 0x0000000212707825 */ /* 0x000fc800078e0270 */
[----:B------:R-:W-:-:S04]  /*2450*/  IMAD.WIDE R110, R18, 0x2, R110 ;  /* 0x00000002126e7825 */ /* 0x000fc800078e026e */
[----:B------:R-:W-:-:S04]  /*2460*/  IMAD.WIDE R108, R18, 0x2, R108 ;  /* 0x00000002126c7825 */ /* 0x000fc800078e026c */
[----:B------:R-:W-:-:S04]  /*2470*/  IMAD.WIDE R106, R18, 0x2, R106 ;  /* 0x00000002126a7825 */ /* 0x000fc800078e026a */
[----:B------:R-:W-:-:S04]  /*2480*/  IMAD.WIDE R104, R18, 0x2, R104 ;  /* 0x0000000212687825 */ /* 0x000fc800078e0268 */
[----:B------:R-:W-:-:S04]  /*2490*/  IMAD.WIDE R102, R18, 0x2, R102 ;  /* 0x0000000212667825 */ /* 0x000fc800078e0266 */
[----:B------:R-:W-:Y:S02]  /*24a0*/  IMAD.MOV.U32 R101, RZ, RZ, R44 ;  /* 0x000000ffff657224 */ /* 0x000fe400078e002c */
[----:B------:R-:W-:Y:S02]  /*24b0*/  IMAD.MOV.U32 R100, RZ, RZ, R45 ;  /* 0x000000ffff647224 */ /* 0x000fe400078e002d */
[----:B------:R-:W-:Y:S02]  /*24c0*/  IMAD.MOV.U32 R97, RZ, RZ, R26 ;  /* 0x000000ffff617224 */ /* 0x000fe400078e001a */
[----:B------:R-:W-:Y:S02]  /*24d0*/  IMAD.MOV.U32 R96, RZ, RZ, R27 ;  /* 0x000000ffff607224 */ /* 0x000fe400078e001b */
[----:B------:R-:W-:-:S04]  /*24e0*/  IMAD.WIDE R92, R18, 0x2, R92 ;  /* 0x00000002125c7825 */ /* 0x000fc800078e025c */
[----:B------:R-:W-:-:S04]  /*24f0*/  IMAD.WIDE R90, R18, 0x2, R90 ;  /* 0x00000002125a7825 */ /* 0x000fc800078e025a */
[----:B------:R-:W-:Y:S02]  /*2500*/  IMAD.MOV.U32 R95, RZ, RZ, R24 ;  /* 0x000000ffff5f7224 */ /* 0x000fe400078e0018 */
[----:B------:R-:W-:Y:S02]  /*2510*/  IMAD.MOV.U32 R94, RZ, RZ, R25 ;  /* 0x000000ffff5e7224 */ /* 0x000fe400078e0019 */
[----:B------:R-:W-:-:S04]  /*2520*/  IMAD.WIDE R86, R18, 0x2, R86 ;  /* 0x0000000212567825 */ /* 0x000fc800078e0256 */
[----:B------:R-:W-:-:S04]  /*2530*/  IMAD.WIDE R114, R19, 0x2, R114 ;  /* 0x0000000213727825 */ /* 0x000fc800078e0272 */
[----:B------:R-:W-:Y:S02]  /*2540*/  IMAD.MOV.U32 R89, RZ, RZ, R20 ;  /* 0x000000ffff597224 */ /* 0x000fe400078e0014 */
[----:B------:R-:W-:Y:S01]  /*2550*/  IMAD.MOV.U32 R88, RZ, RZ, R21 ;  /* 0x000000ffff587224 */ /* 0x000fe200078e0015 */
[----:B------:R-:W-:Y:S05]  /*2560*/  @P0 BRA `(.L_x_2) ;  /* 0xfffff4b000000947 */ /* 0x000fea000383ffff */
[----:B------:R-:W-:Y:S02]  /*2570*/  F2FP.BF16.PACK_AB R35, R39, R35 ;  /* 0x000000232723723e */ /* 0x000fe400000010ff */
[----:B------:R-:W-:Y:S02]  /*2580*/  F2FP.BF16.PACK_AB R34, R38, R34 ;  /* 0x000000222622723e */ /* 0x000fe400000010ff */
[----:B------:R-:W-:Y:S02]  /*2590*/  F2FP.BF16.PACK_AB R31, R31, R43 ;  /* 0x0000002b1f1f723e */ /* 0x000fe400000010ff */
[----:B------:R-:W-:Y:S02]  /*25a0*/  F2FP.BF16.PACK_AB R30, R30, R42 ;  /* 0x0000002a1e1e723e */ /* 0x000fe400000010ff */
[----:B------:R-:W-:-:S02]  /*25b0*/  F2FP.BF16.PACK_AB R33, R37, R33 ;  /* 0x000000212521723e */ /* 0x000fc400000010ff */
[----:B------:R-:W-:Y:S02]  /*25c0*/  F2FP.BF16.PACK_AB R32, R36, R32 ;  /* 0x000000202420723e */ /* 0x000fe400000010ff */
[----:B------:R-:W-:Y:S02]  /*25d0*/  F2FP.BF16.PACK_AB R29, R29, R41 ;  /* 0x000000291d1d723e */ /* 0x000fe400000010ff */
[----:B------:R-:W-:Y:S02]  /*25e0*/  F2FP.BF16.PACK_AB R28, R28, R40 ;  /* 0x000000281c1c723e */ /* 0x000fe400000010ff */
.L_x_1:
[----:B------:R-:W-:Y:S01]  /*25f0*/  SHF.R.S32.HI R19, RZ, 0x8, R60 ;  /* 0x00000008ff137819 */ /* 0x000fe2000001143c */
[----:B------:R-:W-:Y:S01]  /*2600*/  BAR.SYNC.DEFER_BLOCKING 0x0 ;  /* 0x0000000000007b1d */ /* 0x000fe20000010000 */
[C---:B------:R-:W-:Y:S01]  /*2610*/  IMAD.SHL.U32 R18, R60.reuse, 0x10, RZ ;  /* 0x000000103c127824 */ /* 0x040fe200078e00ff */
[----:B------:R-:W-:Y:S01]  /*2620*/  LOP3.LUT R61, R61, 0x60, RZ, 0xc0, !PT ;  /* 0x000000603d3d7812 */ /* 0x000fe200078ec0ff */
[C---:B------:R-:W-:Y:S01]  /*2630*/  IMAD.SHL.U32 R20, R60.reuse, 0x200, RZ ;  /* 0x000002003c147824 */ /* 0x040fe200078e00ff */
[----:B------:R-:W-:Y:S01]  /*2640*/  SGXT R19, R19, 0x1 ;  /* 0x000000011313781a */ /* 0x000fe20000000200 */
[----:B------:R-:W-:Y:S01]  /*2650*/  IMAD.SHL.U32 R21, R60, 0x4, RZ ;  /* 0x000000043c157824 */ /* 0x000fe200078e00ff */
[----:B------:R-:W-:-:S02]  /*2660*/  LOP3.LUT R18, R61, 0xe00, R18, 0xf8, !PT ;  /* 0x00000e003d127812 */ /* 0x000fc400078ef812 */
[----:B------:R-:W-:Y:S02]  /*2670*/  LOP3.LUT R19, R19, 0x2040, RZ, 0xc0, !PT ;  /* 0x0000204013137812 */ /* 0x000fe400078ec0ff */
[----:B------:R-:W-:Y:S02]  /*2680*/  LOP3.LUT R21, R20, 0x31fc, R21, 0xc8, !PT ;  /* 0x000031fc14157812 */ /* 0x000fe400078ec815 */
[--C-:B------:R-:W-:Y:S02]  /*2690*/  LOP3.LUT R19, R19, 0x1c, R60.reuse, 0xf8, !PT ;  /* 0x0000001c13137812 */ /* 0x100fe400078ef83c */
[----:B------:R-:W-:Y:S02]  /*26a0*/  SHF.R.U32.HI R60, RZ, 0x2, R60 ;  /* 0x00000002ff3c7819 */ /* 0x000fe4000001163c */
[----:B------:R-:W-:Y:S01]  /*26b0*/  LOP3.LUT R19, R19, R18, RZ, 0x3c, !PT ;  /* 0x0000001213137212 */ /* 0x000fe200078e3cff */
[----:B------:R-:W-:Y:S01]  /*26c0*/  IMAD R18, R17, c[0x0][0x194], RZ ;  /* 0x0000650011127a24 */ /* 0x000fe200078e02ff */
[----:B------:R-:W-:-:S02]  /*26d0*/  LOP3.LUT R60, R21, 0x60, R60, 0x78, !PT ;  /* 0x00000060153c7812 */ /* 0x000fc400078e783c */
[----:B------:R-:W-:Y:S02]  /*26e0*/  LOP3.LUT R20, R19, 0x20, RZ, 0x3c, !PT ;  /* 0x0000002013147812 */ /* 0x000fe400078e3cff */
[----:B------:R-:W-:Y:S01]  /*26f0*/  ISETP.GE.AND P0, PT, R17, c[0x0][0x178], PT ;  /* 0x00005e0011007a0c */ /* 0x000fe20003f06270 */
[----:B------:R-:W-:Y:S01]  /*2700*/  IMAD R17, R0, c[0x0][0x198], RZ ;  /* 0x0000660000117a24 */ /* 0x000fe200078e02ff */
[----:B------:R-:W-:Y:S01]  /*2710*/  STS [R19], R28 ;  /* 0x0000001c13007388 */ /* 0x000fe20000000800 */
[----:B------:R-:W-:Y:S02]  /*2720*/  LEA R22, P1, R18, c[0x0][0x170], 0x1 ;  /* 0x00005c0012167a11 */ /* 0x000fe400078208ff */
[----:B------:R-:W-:Y:S01]  /*2730*/  ISETP.LT.AND P2, PT, R0, c[0x0][0x17c], !P0 ;  /* 0x00005f0000007a0c */ /* 0x000fe20004741270 */
[----:B------:R-:W-:Y:S01]  /*2740*/  STS [R19+0x100], R29 ;  /* 0x0001001d13007388 */ /* 0x000fe20000000800 */
[----:B------:R-:W-:Y:S01]  /*2750*/  LEA.HI.X.SX32 R24, R18, c[0x0][0x174], 0x1, P1 ;  /* 0x00005d0012187a11 */ /* 0x000fe200008f0eff */
[C---:B------:R-:W-:Y:S01]  /*2760*/  IMAD R0, R2.reuse, c[0x0][0x198], RZ ;  /* 0x0000660002007a24 */ /* 0x040fe200078e02ff */
[----:B------:R-:W-:Y:S01]  /*2770*/  LEA R18, P1, R17, R22, 0x1 ;  /* 0x0000001611127211 */ /* 0x000fe200078208ff */
[----:B------:R-:W-:Y:S01]  /*2780*/  STS [R19+0x80], R32 ;  /* 0x0000802013007388 */ /* 0x000fe20000000800 */
[----:B------:R-:W-:-:S02]  /*2790*/  ISETP.LT.AND P3, PT, R2, c[0x0][0x17c], !P0 ;  /* 0x00005f0002007a0c */ /* 0x000fc40004761270 */
[----:B------:R-:W-:Y:S01]  /*27a0*/  LEA R2, P4, R0, R22, 0x1 ;  /* 0x0000001600027211 */ /* 0x000fe200078808ff */
[----:B------:R0:W-:Y:S04]  /*27b0*/  STS [R19+0x180], R33 ;  /* 0x0001802113007388 */ /* 0x0001e80000000800 */
[----:B------:R-:W-:Y:S04]  /*27c0*/  STS [R20+0x1000], R30 ;  /* 0x0010001e14007388 */ /* 0x000fe80000000800 */
[----:B------:R-:W-:Y:S01]  /*27d0*/  STS [R20+0x1100], R31 ;  /* 0x0011001f14007388 */ /* 0x000fe20000000800 */
[----:B0-----:R-:W-:-:S03]  /*27e0*/  LEA.HI.X.SX32 R19, R17, R24, 0x1, P1 ;  /* 0x0000001811137211 */ /* 0x001fc600008f0eff */
[----:B------:R-:W-:Y:S01]  /*27f0*/  STS [R20+0x1080], R34 ;  /* 0x0010802214007388 */ /* 0x000fe20000000800 */
[----:B------:R-:W-:Y:S01]  /*2800*/  ISETP.LT.AND P1, PT, R9, c[0x0][0x17c], !P0 ;  /* 0x00005f0009007a0c */ /* 0x000fe20004721270 */
[----:B------:R-:W-:Y:S02]  /*2810*/  IMAD R9, R3, c[0x0][0x198], RZ ;  /* 0x0000660003097a24 */ /* 0x000fe400078e02ff */
[----:B------:R0:W-:Y:S04]  /*2820*/  STS [R20+0x1180], R35 ;  /* 0x0011802314007388 */ /* 0x0001e80000000800 */
[----:B------:R-:W-:Y:S01]  /*2830*/  BAR.SYNC.DEFER_BLOCKING 0x0 ;  /* 0x0000000000007b1d */ /* 0x000fe20000010000 */
[----:B0-----:R-:W-:-:S04]  /*2840*/  LEA R20, P6, R9, R22, 0x1 ;  /* 0x0000001609147211 */ /* 0x001fc800078c08ff */
[----:B------:R-:W-:Y:S01]  /*2850*/  LEA.HI.X.SX32 R21, R9, R24, 0x1, P6 ;  /* 0x0000001809157211 */ /* 0x000fe200030f0eff */
[----:B------:R-:W-:Y:S01]  /*2860*/  IMAD R9, R6, c[0x0][0x198], RZ ;  /* 0x0000660006097a24 */ /* 0x000fe200078e02ff */
[----:B------:R-:W0:Y:S04]  /*2870*/  LDS R23, [R60] ;  /* 0x000000003c177984 */ /* 0x000e280000000800 */
[----:B------:R-:W1:Y:S04]  /*2880*/  LDS R25, [R60+0x200] ;  /* 0x000200003c197984 */ /* 0x000e680000000800 */
[----:B------:R-:W2:Y:S04]  /*2890*/  LDS R27, [R60+0x400] ;  /* 0x000400003c1b7984 */ /* 0x000ea80000000800 */
[----:B------:R-:W3:Y:S04]  /*28a0*/  LDS R29, [R60+0x600] ;  /* 0x000600003c1d7984 */ /* 0x000ee80000000800 */
[----:B------:R-:W4:Y:S04]  /*28b0*/  LDS R31, [R60+0x800] ;  /* 0x000800003c1f7984 */ /* 0x000f280000000800 */
[----:B------:R-:W5:Y:S04]  /*28c0*/  LDS R33, [R60+0xa00] ;  /* 0x000a00003c217984 */ /* 0x000f680000000800 */
[----:B------:R-:W4:Y:S04]  /*28d0*/  LDS R35, [R60+0xc00] ;  /* 0x000c00003c237984 */ /* 0x000f280000000800 */
[----:B------:R-:W5:Y:S04]  /*28e0*/  LDS R37, [R60+0xe00] ;  /* 0x000e00003c257984 */ /* 0x000f680000000800 */
[----:B0-----:R0:W-:Y:S01]  /*28f0*/  @P2 STG.E.U16 [R18.64], R23 ;  /* 0x0000001712002986 */ /* 0x0011e2000c101506 */
[----:B------:R-:W-:-:S02]  /*2900*/  ISETP.LT.AND P2, PT, R3, c[0x0][0x17c], !P0 ;  /* 0x00005f0003007a0c */ /* 0x000fc40004741270 */
[----:B------:R-:W-:Y:S01]  /*2910*/  LEA.HI.X.SX32 R3, R0, R24, 0x1, P4 ;  /* 0x0000001800037211 */ /* 0x000fe200020f0eff */
[C---:B------:R-:W-:Y:S01]  /*2920*/  IMAD R0, R4.reuse, c[0x0][0x198], RZ ;  /* 0x0000660004007a24 */ /* 0x040fe200078e02ff */
[----:B------:R-:W-:-:S03]  /*2930*/  ISETP.LT.AND P4, PT, R4, c[0x0][0x17c], !P0 ;  /* 0x00005f0004007a0c */ /* 0x000fc60004781270 */
[----:B-1----:R-:W-:Y:S01]  /*2940*/  @P3 STG.E.U16 [R2.64], R25 ;  /* 0x0000001902003986 */ /* 0x002fe2000c101506 */
[C---:B------:R-:W-:Y:S02]  /*2950*/  LEA R4, P5, R0.reuse, R22, 0x1 ;  /* 0x0000001600047211 */ /* 0x040fe400078a08ff */
[C---:B------:R-:W-:Y:S01]  /*2960*/  ISETP.LT.AND P3, PT, R5.reuse, c[0x0][0x17c], !P0 ;  /* 0x00005f0005007a0c */ /* 0x040fe20004761270 */
[----:B0-----:R-:W-:Y:S01]  /*2970*/  IMAD R19, R5, c[0x0][0x198], RZ ;  /* 0x0000660005137a24 */ /* 0x001fe200078e02ff */
[----:B------:R-:W-:Y:S01]  /*2980*/  LEA.HI.X.SX32 R5, R0, R24, 0x1, P5 ;  /* 0x0000001800057211 */ /* 0x000fe200028f0eff */
[----:B--2---:R0:W-:Y:S01]  /*2990*/  @P2 STG.E.U16 [R20.64], R27 ;  /* 0x0000001b14002986 */ /* 0x0041e2000c101506 */
[----:B------:R-:W-:Y:S01]  /*29a0*/  ISETP.LT.AND P2, PT, R6, c[0x0][0x17c], !P0 ;  /* 0x00005f0006007a0c */ /* 0x000fe20004741270 */
[----:B------:R-:W-:Y:S01]  /*29b0*/  IMAD R0, R7, c[0x0][0x198], RZ ;  /* 0x0000660007007a24 */ /* 0x000fe200078e02ff */
[-C--:B------:R-:W-:Y:S01]  /*29c0*/  LEA R18, P6, R19, R22.reuse, 0x1 ;  /* 0x0000001613127211 */ /* 0x080fe200078c08ff */
[----:B---3--:R1:W-:Y:S01]  /*29d0*/  @P4 STG.E.U16 [R4.64], R29 ;  /* 0x0000001d04004986 */ /* 0x0083e2000c101506 */
[----:B------:R-:W-:-:S02]  /*29e0*/  LEA R6, P5, R9, R22, 0x1 ;  /* 0x0000001609067211 */ /* 0x000fc400078a08ff */
[-C--:B------:R-:W-:Y:S02]  /*29f0*/  LEA.HI.X.SX32 R19, R19, R24.reuse, 0x1, P6 ;  /* 0x0000001813137211 */ /* 0x080fe400030f0eff */
[----:B------:R-:W-:Y:S02]  /*2a00*/  ISETP.LT.AND P4, PT, R7, c[0x0][0x17c], !P0 ;  /* 0x00005f0007007a0c */ /* 0x000fe40004781270 */
[----:B------:R-:W-:Y:S01]  /*2a10*/  LEA.HI.X.SX32 R7, R9, R24, 0x1, P5 ;  /* 0x0000001809077211 */ /* 0x000fe200028f0eff */
[C---:B------:R-:W-:Y:S01]  /*2a20*/  IMAD R9, R8.reuse, c[0x0][0x198], RZ ;  /* 0x0000660008097a24 */ /* 0x040fe200078e02ff */
[----:B----4-:R-:W-:Y:S01]  /*2a30*/  @P3 STG.E.U16 [R18.64], R31 ;  /* 0x0000001f12003986 */ /* 0x010fe2000c101506 */
[----:B0-----:R-:W-:Y:S01]  /*2a40*/  IMAD.MOV.U32 R20, RZ, RZ, c[0x0][0x198] ;  /* 0x00006600ff147624 */ /* 0x001fe200078e00ff */
[----:B------:R-:W-:Y:S02]  /*2a50*/  ISETP.LT.AND P3, PT, R8, c[0x0][0x17c], !P0 ;  /* 0x00005f0008007a0c */ /* 0x000fe40004761270 */
[-C--:B------:R-:W-:Y:S01]  /*2a60*/  LEA R2, P5, R0, R22.reuse, 0x1 ;  /* 0x0000001600027211 */ /* 0x080fe200078a08ff */
[----:B------:R-:W-:Y:S01]  /*2a70*/  IMAD R17, R20, 0x40, R17 ;  /* 0x0000004014117824 */ /* 0x000fe200078e0211 */
[C---:B------:R-:W-:Y:S01]  /*2a80*/  LEA R8, P6, R9.reuse, R22, 0x1 ;  /* 0x0000001609087211 */ /* 0x040fe200078c08ff */
[----:B-----5:R0:W-:Y:S01]  /*2a90*/  @P2 STG.E.U16 [R6.64], R33 ;  /* 0x0000002106002986 */ /* 0x0201e2000c101506 */
[-C--:B------:R-:W-:Y:S01]  /*2aa0*/  LEA.HI.X.SX32 R3, R0, R24.reuse, 0x1, P5 ;  /* 0x0000001800037211 */ /* 0x080fe200028f0eff */
[----:B------:R-:W-:Y:S01]  /*2ab0*/  IMAD R0, R20, 0x8, R17 ;  /* 0x0000000814007824 */ /* 0x000fe200078e0211 */
[----:B------:R-:W-:-:S02]  /*2ac0*/  LEA.HI.X.SX32 R9, R9, R24, 0x1, P6 ;  /* 0x0000001809097211 */ /* 0x000fc400030f0eff */
[----:B-1----:R-:W-:Y:S01]  /*2ad0*/  LEA R4, P6, R17, R22, 0x1 ;  /* 0x0000001611047211 */ /* 0x002fe200078c08ff */
[----:B------:R1:W-:Y:S01]  /*2ae0*/  @P4 STG.E.U16 [R2.64], R35 ;  /* 0x0000002302004986 */ /* 0x0003e2000c101506 */
[----:B------:R-:W-:Y:S01]  /*2af0*/  ISETP.LT.AND P5, PT, R11, c[0x0][0x17c], !P0 ;  /* 0x00005f000b007a0c */ /* 0x000fe200047a1270 */
[----:B------:R-:W-:Y:S01]  /*2b00*/  IMAD R11, R20, 0x8, R0 ;  /* 0x00000008140b7824 */ /* 0x000fe200078e0200 */
[----:B------:R-:W-:Y:S01]  /*2b10*/  LEA.HI.X.SX32 R5, R17, R24, 0x1, P6 ;  /* 0x0000001811057211 */ /* 0x000fe200030f0eff */
[----:B------:R2:W-:Y:S01]  /*2b20*/  @P3 STG.E.U16 [R8.64], R37 ;  /* 0x0000002508003986 */ /* 0x0005e2000c101506 */
[----:B------:R-:W-:Y:S02]  /*2b30*/  ISETP.LT.AND P2, PT, R10, c[0x0][0x17c], !P0 ;  /* 0x00005f000a007a0c */ /* 0x000fe40004741270 */
[----:B0-----:R-:W-:Y:S02]  /*2b40*/  LEA R6, P6, R0, R22, 0x1 ;  /* 0x0000001600067211 */ /* 0x001fe400078c08ff */
[----:B------:R-:W-:-:S02]  /*2b50*/  PRMT R23, R23, 0x7632, R23 ;  /* 0x0000763217177816 */ /* 0x000fc40000000017 */
[----:B------:R-:W-:Y:S01]  /*2b60*/  LEA.HI.X.SX32 R7, R0, R24, 0x1, P6 ;  /* 0x0000001800077211 */ /* 0x000fe200030f0eff */
[----:B------:R-:W-:Y:S01]  /*2b70*/  IMAD R0, R20, 0x8, R11 ;  /* 0x0000000814007824 */ /* 0x000fe200078e020b */
[----:B------:R-:W-:Y:S01]  /*2b80*/  ISETP.LT.AND P4, PT, R12, c[0x0][0x17c], !P0 ;  /* 0x00005f000c007a0c */ /* 0x000fe20004781270 */
[----:B------:R-:W-:Y:S01]  /*2b90*/  @P1 STG.E.U16 [R4.64], R23 ;  /* 0x0000001704001986 */ /* 0x000fe2000c101506 */
[----:B-1----:R-:W-:Y:S01]  /*2ba0*/  PRMT R3, R25, 0x7632, R3 ;  /* 0x0000763219037816 */ /* 0x002fe20000000003 */
[C---:B------:R-:W-:Y:S01]  /*2bb0*/  IMAD R12, R20.reuse, 0x8, R0 ;  /* 0x00000008140c7824 */ /* 0x040fe200078e0200 */
[----:B------:R-:W-:Y:S02]  /*2bc0*/  ISETP.LT.AND P3, PT, R13, c[0x0][0x17c], !P0 ;  /* 0x00005f000d007a0c */ /* 0x000fe40004761270 */
[-C--:B------:R-:W-:Y:S01]  /*2bd0*/  LEA R2, P1, R11, R22.reuse, 0x1 ;  /* 0x000000160b027211 */ /* 0x080fe200078208ff */
[----:B------:R-:W-:Y:S01]  /*2be0*/  IMAD R13, R20, 0x8, R12 ;  /* 0x00000008140d7824 */ /* 0x000fe200078e020c */
[----:B------:R0:W-:Y:S01]  /*2bf0*/  @P2 STG.E.U16 [R6.64], R3 ;  /* 0x0000000306002986 */ /* 0x0001e2000c101506 */
[----:B--2---:R-:W-:-:S02]  /*2c00*/  LEA R8, P2, R0, R22, 0x1 ;  /* 0x0000001600087211 */ /* 0x004fc400078408ff */
[----:B------:R-:W-:Y:S01]  /*2c10*/  LEA R10, P6, R12, R22, 0x1 ;  /* 0x000000160c0a7211 */ /* 0x000fe200078c08ff */
[----:B------:R-:W-:Y:S01]  /*2c20*/  IMAD R17, R20, 0x8, R13 ;  /* 0x0000000814117824 */ /* 0x000fe200078e020d */
[-C--:B------:R-:W-:Y:S02]  /*2c30*/  LEA.HI.X.SX32 R9, R0, R24.reuse, 0x1, P2 ;  /* 0x0000001800097211 */ /* 0x080fe400010f0eff */
[----:B------:R-:W-:Y:S01]  /*2c40*/  ISETP.LT.AND P2, PT, R14, c[0x0][0x17c], !P0 ;  /* 0x00005f000e007a0c */ /* 0x000fe20004741270 */
[----:B------:R-:W-:Y:S01]  /*2c50*/  IMAD R0, R20, 0x8, R17 ;  /* 0x0000000814007824 */ /* 0x000fe200078e0211 */
[----:B------:R-:W-:Y:S02]  /*2c60*/  PRMT R27, R27, 0x7632, R27 ;  /* 0x000076321b1b7816 */ /* 0x000fe4000000001b */
[----:B------:R-:W-:Y:S02]  /*2c70*/  PRMT R29, R29, 0x7632, R29 ;  /* 0x000076321d1d7816 */ /* 0x000fe4000000001d */
[----:B0-----:R-:W-:-:S02]  /*2c80*/  LEA.HI.X.SX32 R3, R11, R24, 0x1, P1 ;  /* 0x000000180b037211 */ /* 0x001fc400008f0eff */
[C---:B------:R-:W-:Y:S02]  /*2c90*/  LEA R4, P1, R13.reuse, R22, 0x1 ;  /* 0x000000160d047211 */ /* 0x040fe400078208ff */
[-C--:B------:R-:W-:Y:S01]  /*2ca0*/  LEA.HI.X.SX32 R11, R12, R24.reuse, 0x1, P6 ;  /* 0x000000180c0b7211 */ /* 0x080fe200030f0eff */
[----:B------:R0:W-:Y:S01]  /*2cb0*/  @P5 STG.E.U16 [R2.64], R27 ;  /* 0x0000001b02005986 */ /* 0x0001e2000c101506 */
[----:B------:R-:W-:Y:S02]  /*2cc0*/  LEA.HI.X.SX32 R5, R13, R24, 0x1, P1 ;  /* 0x000000180d057211 */ /* 0x000fe400008f0eff */
[----:B------:R-:W-:Y:S01]  /*2cd0*/  ISETP.LT.AND P1, PT, R15, c[0x0][0x17c], !P0 ;  /* 0x00005f000f007a0c */ /* 0x000fe20004721270 */
[----:B------:R0:W-:Y:S01]  /*2ce0*/  @P4 STG.E.U16 [R8.64], R29 ;  /* 0x0000001d08004986 */ /* 0x0001e2000c101506 */
[----:B------:R-:W-:Y:S02]  /*2cf0*/  ISETP.LT.AND P0, PT, R16, c[0x0][0x17c], !P0 ;  /* 0x00005f0010007a0c */ /* 0x000fe40004701270 */
[----:B------:R-:W-:-:S02]  /*2d00*/  LEA R12, P6, R17, R22, 0x1 ;  /* 0x00000016110c7211 */ /* 0x000fc400078c08ff */
[----:B------:R-:W-:Y:S02]  /*2d10*/  PRMT R31, R31, 0x7632, R31 ;  /* 0x000076321f1f7816 */ /* 0x000fe4000000001f */
[----:B------:R-:W-:Y:S02]  /*2d20*/  PRMT R33, R33, 0x7632, R33 ;  /* 0x0000763221217816 */ /* 0x000fe40000000021 */
[----:B------:R-:W-:Y:S01]  /*2d30*/  LEA.HI.X.SX32 R13, R17, R24, 0x1, P6 ;  /* 0x00000018110d7211 */ /* 0x000fe200030f0eff */
[----:B------:R0:W-:Y:S01]  /*2d40*/  @P3 STG.E.U16 [R10.64], R31 ;  /* 0x0000001f0a003986 */ /* 0x0001e2000c101506 */
[----:B------:R-:W-:Y:S02]  /*2d50*/  PRMT R35, R35, 0x7632, R35 ;  /* 0x0000763223237816 */ /* 0x000fe40000000023 */
[C---:B------:R-:W-:Y:S01]  /*2d60*/  LEA R6, P6, R0.reuse, R22, 0x1 ;  /* 0x0000001600067211 */ /* 0x040fe200078c08ff */
[----:B------:R0:W-:Y:S03]  /*2d70*/  @P2 STG.E.U16 [R4.64], R33 ;  /* 0x0000002104002986 */ /* 0x0001e6000c101506 */
[----:B------:R-:W-:Y:S01]  /*2d80*/  LEA.HI.X.SX32 R7, R0, R24, 0x1, P6 ;  /* 0x0000001800077211 */ /* 0x000fe200030f0eff */
[----:B------:R0:W-:Y:S01]  /*2d90*/  @P1 STG.E.U16 [R12.64], R35 ;  /* 0x000000230c001986 */ /* 0x0001e2000c101506 */
[----:B------:R-:W-:Y:S07]  /*2da0*/  @!P0 EXIT ;  /* 0x000000000000894d */ /* 0x000fee0003800000 */
[----:B0-----:R-:W-:-:S05]  /*2db0*/  PRMT R3, R37, 0x7632, R3 ;  /* 0x0000763225037816 */ /* 0x001fca0000000003 */
[----:B------:R-:W-:Y:S01]  /*2dc0*/  STG.E.U16 [R6.64], R3 ;  /* 0x0000000306007986 */ /* 0x000fe2000c101506 */
[----:B------:R-:W-:Y:S05]  /*2dd0*/  EXIT ;  /* 0x000000000000794d */ /* 0x000fea0003800000 */
.L_x_3:
[----:B------:R-:W-:-:S00]  /*2de0*/  BRA `(.L_x_3) ;  /* 0xfffffff000007947 */ /* 0x000fc0000383ffff */
[----:B------:R-:W-:-:S00]  /*2df0*/  NOP ;  /* 0x0000000000007918 */ /* 0x000fc00000000000 */
        /* <DEDUP_REMOVED lines=8> */
.L_x_4:


//--------------------- .nv.shared.matmul_kernel  --------------------------
	.section	.nv.shared.matmul_kernel,"aw",@nobits
	.sectionflags	@""
	.align	16
